//
// Generated by NVIDIA NVVM Compiler
//
// Compiler Build ID: CL-36424714
// Cuda compilation tools, release 13.0, V13.0.88
// Based on NVVM 20.0.0
//

.version 9.0
.target sm_100
.address_size 64

	// .globl	_Z11AMatrix2BinPfPiiiiii
.global .align 1 .b8 __popcount_tab_device[256];

.visible .entry _Z11AMatrix2BinPfPiiiiii(
	.param .u64 .ptr .align 1 _Z11AMatrix2BinPfPiiiiii_param_0,
	.param .u64 .ptr .align 1 _Z11AMatrix2BinPfPiiiiii_param_1,
	.param .u32 _Z11AMatrix2BinPfPiiiiii_param_2,
	.param .u32 _Z11AMatrix2BinPfPiiiiii_param_3,
	.param .u32 _Z11AMatrix2BinPfPiiiiii_param_4,
	.param .u32 _Z11AMatrix2BinPfPiiiiii_param_5,
	.param .u32 _Z11AMatrix2BinPfPiiiiii_param_6
)
{
	.reg .pred 	%p<49>;
	.reg .b32 	%r<222>;
	.reg .b32 	%f<32>;
	.reg .b64 	%rd<26>;

	ld.param.u64 	%rd5, [_Z11AMatrix2BinPfPiiiiii_param_0];
	ld.param.u64 	%rd6, [_Z11AMatrix2BinPfPiiiiii_param_1];
	ld.param.u32 	%r62, [_Z11AMatrix2BinPfPiiiiii_param_2];
	ld.param.u32 	%r58, [_Z11AMatrix2BinPfPiiiiii_param_3];
	ld.param.u32 	%r59, [_Z11AMatrix2BinPfPiiiiii_param_4];
	ld.param.u32 	%r60, [_Z11AMatrix2BinPfPiiiiii_param_5];
	ld.param.u32 	%r61, [_Z11AMatrix2BinPfPiiiiii_param_6];
	cvta.to.global.u64 	%rd1, %rd5;
	cvta.to.global.u64 	%rd2, %rd6;
	mov.u32 	%r63, %tid.x;
	mov.u32 	%r64, %ctaid.x;
	mov.u32 	%r1, %ntid.x;
	mul.lo.s32 	%r2, %r60, %r62;
	mad.lo.s32 	%r220, %r64, %r1, %r63;
	setp.ge.s32 	%p1, %r220, %r2;
	@%p1 bra 	$L__BB0_22;
	mov.u32 	%r65, %nctaid.x;
	setp.lt.s32 	%p2, %r61, 1;
	mul.lo.s32 	%r4, %r65, %r1;
	@%p2 bra 	$L__BB0_17;
	and.b32  	%r5, %r61, 15;
	and.b32  	%r6, %r61, 7;
	add.s32 	%r7, %r6, -1;
	and.b32  	%r8, %r61, 2147483632;
	and.b32  	%r9, %r61, 3;
	neg.s32 	%r10, %r8;
	add.s64 	%rd3, %rd1, -28;
$L__BB0_3:
	setp.lt.u32 	%p8, %r61, 16;
	div.s32 	%r12, %r220, %r60;
	mul.lo.s32 	%r103, %r12, %r60;
	sub.s32 	%r13, %r220, %r103;
	mul.lo.s32 	%r14, %r12, %r58;
	mad.lo.s32 	%r15, %r61, %r13, %r61;
	add.s32 	%r16, %r15, %r14;
	mov.b32 	%r207, 1;
	mov.b32 	%r210, 0;
	mov.u32 	%r217, %r210;
	@%p8 bra 	$L__BB0_6;
	add.s32 	%r106, %r14, %r15;
	add.s32 	%r201, %r106, -1;
	mov.b32 	%r217, 0;
	mov.b32 	%r207, 1;
	mov.u32 	%r202, %r10;
$L__BB0_5:
	.pragma "nounroll";
	mul.wide.s32 	%rd17, %r201, 4;
	add.s64 	%rd18, %rd3, %rd17;
	ld.global.f32 	%f1, [%rd18+28];
	setp.eq.f32 	%p9, %f1, 0f3F800000;
	selp.b32 	%r107, %r207, 0, %p9;
	add.s32 	%r108, %r107, %r217;
	shl.b32 	%r109, %r207, 1;
	ld.global.f32 	%f2, [%rd18+24];
	setp.eq.f32 	%p10, %f2, 0f3F800000;
	selp.b32 	%r110, %r109, 0, %p10;
	add.s32 	%r111, %r110, %r108;
	shl.b32 	%r112, %r207, 2;
	ld.global.f32 	%f3, [%rd18+20];
	setp.eq.f32 	%p11, %f3, 0f3F800000;
	selp.b32 	%r113, %r112, 0, %p11;
	add.s32 	%r114, %r113, %r111;
	shl.b32 	%r115, %r207, 3;
	ld.global.f32 	%f4, [%rd18+16];
	setp.eq.f32 	%p12, %f4, 0f3F800000;
	selp.b32 	%r116, %r115, 0, %p12;
	add.s32 	%r117, %r116, %r114;
	shl.b32 	%r118, %r207, 4;
	ld.global.f32 	%f5, [%rd18+12];
	setp.eq.f32 	%p13, %f5, 0f3F800000;
	selp.b32 	%r119, %r118, 0, %p13;
	add.s32 	%r120, %r119, %r117;
	shl.b32 	%r121, %r207, 5;
	ld.global.f32 	%f6, [%rd18+8];
	setp.eq.f32 	%p14, %f6, 0f3F800000;
	selp.b32 	%r122, %r121, 0, %p14;
	add.s32 	%r123, %r122, %r120;
	shl.b32 	%r124, %r207, 6;
	ld.global.f32 	%f7, [%rd18+4];
	setp.eq.f32 	%p15, %f7, 0f3F800000;
	selp.b32 	%r125, %r124, 0, %p15;
	add.s32 	%r126, %r125, %r123;
	shl.b32 	%r127, %r207, 7;
	ld.global.f32 	%f8, [%rd18];
	setp.eq.f32 	%p16, %f8, 0f3F800000;
	selp.b32 	%r128, %r127, 0, %p16;
	add.s32 	%r129, %r128, %r126;
	shl.b32 	%r130, %r207, 8;
	ld.global.f32 	%f9, [%rd18+-4];
	setp.eq.f32 	%p17, %f9, 0f3F800000;
	selp.b32 	%r131, %r130, 0, %p17;
	add.s32 	%r132, %r131, %r129;
	shl.b32 	%r133, %r207, 9;
	ld.global.f32 	%f10, [%rd18+-8];
	setp.eq.f32 	%p18, %f10, 0f3F800000;
	selp.b32 	%r134, %r133, 0, %p18;
	add.s32 	%r135, %r134, %r132;
	shl.b32 	%r136, %r207, 10;
	ld.global.f32 	%f11, [%rd18+-12];
	setp.eq.f32 	%p19, %f11, 0f3F800000;
	selp.b32 	%r137, %r136, 0, %p19;
	add.s32 	%r138, %r137, %r135;
	shl.b32 	%r139, %r207, 11;
	ld.global.f32 	%f12, [%rd18+-16];
	setp.eq.f32 	%p20, %f12, 0f3F800000;
	selp.b32 	%r140, %r139, 0, %p20;
	add.s32 	%r141, %r140, %r138;
	shl.b32 	%r142, %r207, 12;
	ld.global.f32 	%f13, [%rd18+-20];
	setp.eq.f32 	%p21, %f13, 0f3F800000;
	selp.b32 	%r143, %r142, 0, %p21;
	add.s32 	%r144, %r143, %r141;
	shl.b32 	%r145, %r207, 13;
	ld.global.f32 	%f14, [%rd18+-24];
	setp.eq.f32 	%p22, %f14, 0f3F800000;
	selp.b32 	%r146, %r145, 0, %p22;
	add.s32 	%r147, %r146, %r144;
	shl.b32 	%r148, %r207, 14;
	ld.global.f32 	%f15, [%rd18+-28];
	setp.eq.f32 	%p23, %f15, 0f3F800000;
	selp.b32 	%r149, %r148, 0, %p23;
	add.s32 	%r150, %r149, %r147;
	shl.b32 	%r151, %r207, 15;
	ld.global.f32 	%f16, [%rd18+-32];
	setp.eq.f32 	%p24, %f16, 0f3F800000;
	selp.b32 	%r152, %r151, 0, %p24;
	add.s32 	%r217, %r152, %r150;
	shl.b32 	%r207, %r207, 16;
	add.s32 	%r202, %r202, 16;
	add.s32 	%r201, %r201, -16;
	setp.ne.s32 	%p25, %r202, 0;
	mov.u32 	%r210, %r8;
	@%p25 bra 	$L__BB0_5;
$L__BB0_6:
	setp.eq.s32 	%p26, %r5, 0;
	@%p26 bra 	$L__BB0_16;
	add.s32 	%r154, %r5, -1;
	setp.lt.u32 	%p27, %r154, 7;
	@%p27 bra 	$L__BB0_9;
	not.b32 	%r155, %r210;
	add.s32 	%r156, %r16, %r155;
	mul.wide.s32 	%rd19, %r156, 4;
	add.s64 	%rd20, %rd1, %rd19;
	ld.global.f32 	%f17, [%rd20];
	setp.eq.f32 	%p28, %f17, 0f3F800000;
	selp.b32 	%r157, %r207, 0, %p28;
	add.s32 	%r158, %r157, %r217;
	shl.b32 	%r159, %r207, 1;
	ld.global.f32 	%f18, [%rd20+-4];
	setp.eq.f32 	%p29, %f18, 0f3F800000;
	selp.b32 	%r160, %r159, 0, %p29;
	add.s32 	%r161, %r160, %r158;
	shl.b32 	%r162, %r207, 2;
	ld.global.f32 	%f19, [%rd20+-8];
	setp.eq.f32 	%p30, %f19, 0f3F800000;
	selp.b32 	%r163, %r162, 0, %p30;
	add.s32 	%r164, %r163, %r161;
	shl.b32 	%r165, %r207, 3;
	ld.global.f32 	%f20, [%rd20+-12];
	setp.eq.f32 	%p31, %f20, 0f3F800000;
	selp.b32 	%r166, %r165, 0, %p31;
	add.s32 	%r167, %r166, %r164;
	shl.b32 	%r168, %r207, 4;
	ld.global.f32 	%f21, [%rd20+-16];
	setp.eq.f32 	%p32, %f21, 0f3F800000;
	selp.b32 	%r169, %r168, 0, %p32;
	add.s32 	%r170, %r169, %r167;
	shl.b32 	%r171, %r207, 5;
	ld.global.f32 	%f22, [%rd20+-20];
	setp.eq.f32 	%p33, %f22, 0f3F800000;
	selp.b32 	%r172, %r171, 0, %p33;
	add.s32 	%r173, %r172, %r170;
	shl.b32 	%r174, %r207, 6;
	ld.global.f32 	%f23, [%rd20+-24];
	setp.eq.f32 	%p34, %f23, 0f3F800000;
	selp.b32 	%r175, %r174, 0, %p34;
	add.s32 	%r176, %r175, %r173;
	shl.b32 	%r177, %r207, 7;
	ld.global.f32 	%f24, [%rd20+-28];
	setp.eq.f32 	%p35, %f24, 0f3F800000;
	selp.b32 	%r178, %r177, 0, %p35;
	add.s32 	%r217, %r178, %r176;
	shl.b32 	%r207, %r207, 8;
	add.s32 	%r210, %r210, 8;
$L__BB0_9:
	setp.eq.s32 	%p36, %r6, 0;
	@%p36 bra 	$L__BB0_16;
	setp.lt.u32 	%p37, %r7, 3;
	@%p37 bra 	$L__BB0_12;
	not.b32 	%r180, %r210;
	add.s32 	%r181, %r16, %r180;
	mul.wide.s32 	%rd21, %r181, 4;
	add.s64 	%rd22, %rd1, %rd21;
	ld.global.f32 	%f25, [%rd22];
	setp.eq.f32 	%p38, %f25, 0f3F800000;
	selp.b32 	%r182, %r207, 0, %p38;
	add.s32 	%r183, %r182, %r217;
	shl.b32 	%r184, %r207, 1;
	ld.global.f32 	%f26, [%rd22+-4];
	setp.eq.f32 	%p39, %f26, 0f3F800000;
	selp.b32 	%r185, %r184, 0, %p39;
	add.s32 	%r186, %r185, %r183;
	shl.b32 	%r187, %r207, 2;
	ld.global.f32 	%f27, [%rd22+-8];
	setp.eq.f32 	%p40, %f27, 0f3F800000;
	selp.b32 	%r188, %r187, 0, %p40;
	add.s32 	%r189, %r188, %r186;
	shl.b32 	%r190, %r207, 3;
	ld.global.f32 	%f28, [%rd22+-12];
	setp.eq.f32 	%p41, %f28, 0f3F800000;
	selp.b32 	%r191, %r190, 0, %p41;
	add.s32 	%r217, %r191, %r189;
	shl.b32 	%r207, %r207, 4;
	add.s32 	%r210, %r210, 4;
$L__BB0_12:
	setp.eq.s32 	%p42, %r9, 0;
	@%p42 bra 	$L__BB0_16;
	setp.eq.s32 	%p43, %r9, 1;
	not.b32 	%r192, %r210;
	add.s32 	%r193, %r16, %r192;
	mul.wide.s32 	%rd23, %r193, 4;
	add.s64 	%rd4, %rd1, %rd23;
	ld.global.f32 	%f29, [%rd4];
	setp.eq.f32 	%p44, %f29, 0f3F800000;
	selp.b32 	%r194, %r207, 0, %p44;
	add.s32 	%r217, %r194, %r217;
	@%p43 bra 	$L__BB0_16;
	setp.eq.s32 	%p45, %r9, 2;
	shl.b32 	%r195, %r207, 1;
	ld.global.f32 	%f30, [%rd4+-4];
	setp.eq.f32 	%p46, %f30, 0f3F800000;
	selp.b32 	%r196, %r195, 0, %p46;
	add.s32 	%r217, %r196, %r217;
	@%p45 bra 	$L__BB0_16;
	shl.b32 	%r197, %r207, 2;
	ld.global.f32 	%f31, [%rd4+-8];
	setp.eq.f32 	%p47, %f31, 0f3F800000;
	selp.b32 	%r198, %r197, 0, %p47;
	add.s32 	%r217, %r198, %r217;
$L__BB0_16:
	mad.lo.s32 	%r199, %r12, %r59, %r13;
	mul.wide.s32 	%rd24, %r199, 4;
	add.s64 	%rd25, %rd2, %rd24;
	st.global.u32 	[%rd25], %r217;
	add.s32 	%r220, %r220, %r4;
	setp.lt.s32 	%p48, %r220, %r2;
	@%p48 bra 	$L__BB0_3;
	bra.uni 	$L__BB0_22;
$L__BB0_17:
	add.s32 	%r66, %r220, %r4;
	max.s32 	%r67, %r2, %r66;
	setp.lt.s32 	%p3, %r66, %r2;
	selp.u32 	%r68, 1, 0, %p3;
	add.s32 	%r69, %r66, %r68;
	sub.s32 	%r70, %r67, %r69;
	div.u32 	%r71, %r70, %r4;
	add.s32 	%r49, %r71, %r68;
	and.b32  	%r72, %r49, 3;
	setp.eq.s32 	%p4, %r72, 3;
	@%p4 bra 	$L__BB0_20;
	add.s32 	%r74, %r49, 1;
	and.b32  	%r50, %r74, 3;
	mov.b32 	%r219, 0;
$L__BB0_19:
	.pragma "nounroll";
	div.s32 	%r75, %r220, %r60;
	mul.lo.s32 	%r76, %r75, %r60;
	sub.s32 	%r77, %r220, %r76;
	mad.lo.s32 	%r78, %r75, %r59, %r77;
	mul.wide.s32 	%rd7, %r78, 4;
	add.s64 	%rd8, %rd2, %rd7;
	mov.b32 	%r79, 0;
	st.global.u32 	[%rd8], %r79;
	add.s32 	%r220, %r220, %r4;
	add.s32 	%r219, %r219, 1;
	setp.ne.s32 	%p5, %r219, %r50;
	@%p5 bra 	$L__BB0_19;
$L__BB0_20:
	setp.lt.u32 	%p6, %r49, 3;
	@%p6 bra 	$L__BB0_22;
$L__BB0_21:
	div.s32 	%r80, %r220, %r60;
	mul.lo.s32 	%r81, %r80, %r60;
	sub.s32 	%r82, %r220, %r81;
	mad.lo.s32 	%r83, %r80, %r59, %r82;
	mul.wide.s32 	%rd9, %r83, 4;
	add.s64 	%rd10, %rd2, %rd9;
	mov.b32 	%r84, 0;
	st.global.u32 	[%rd10], %r84;
	add.s32 	%r85, %r220, %r4;
	div.s32 	%r86, %r85, %r60;
	mul.lo.s32 	%r87, %r86, %r60;
	sub.s32 	%r88, %r85, %r87;
	mad.lo.s32 	%r89, %r86, %r59, %r88;
	mul.wide.s32 	%rd11, %r89, 4;
	add.s64 	%rd12, %rd2, %rd11;
	st.global.u32 	[%rd12], %r84;
	add.s32 	%r90, %r85, %r4;
	div.s32 	%r91, %r90, %r60;
	mul.lo.s32 	%r92, %r91, %r60;
	sub.s32 	%r93, %r90, %r92;
	mad.lo.s32 	%r94, %r91, %r59, %r93;
	mul.wide.s32 	%rd13, %r94, 4;
	add.s64 	%rd14, %rd2, %rd13;
	st.global.u32 	[%rd14], %r84;
	add.s32 	%r95, %r90, %r4;
	div.s32 	%r96, %r95, %r60;
	mul.lo.s32 	%r97, %r96, %r60;
	sub.s32 	%r98, %r95, %r97;
	mad.lo.s32 	%r99, %r96, %r59, %r98;
	mul.wide.s32 	%rd15, %r99, 4;
	add.s64 	%rd16, %rd2, %rd15;
	st.global.u32 	[%rd16], %r84;
	add.s32 	%r220, %r95, %r4;
	setp.lt.s32 	%p7, %r220, %r2;
	@%p7 bra 	$L__BB0_21;
$L__BB0_22:
	ret;

}
	// .globl	_Z11BMatrix2BinPfPiiiiii
.visible .entry _Z11BMatrix2BinPfPiiiiii(
	.param .u64 .ptr .align 1 _Z11BMatrix2BinPfPiiiiii_param_0,
	.param .u64 .ptr .align 1 _Z11BMatrix2BinPfPiiiiii_param_1,
	.param .u32 _Z11BMatrix2BinPfPiiiiii_param_2,
	.param .u32 _Z11BMatrix2BinPfPiiiiii_param_3,
	.param .u32 _Z11BMatrix2BinPfPiiiiii_param_4,
	.param .u32 _Z11BMatrix2BinPfPiiiiii_param_5,
	.param .u32 _Z11BMatrix2BinPfPiiiiii_param_6
)
{
	.reg .pred 	%p<32>;
	.reg .b32 	%r<222>;
	.reg .b32 	%f<16>;
	.reg .b64 	%rd<47>;

	ld.param.u64 	%rd3, [_Z11BMatrix2BinPfPiiiiii_param_0];
	ld.param.u64 	%rd4, [_Z11BMatrix2BinPfPiiiiii_param_1];
	ld.param.u32 	%r76, [_Z11BMatrix2BinPfPiiiiii_param_2];
	ld.param.u32 	%r72, [_Z11BMatrix2BinPfPiiiiii_param_3];
	ld.param.u32 	%r73, [_Z11BMatrix2BinPfPiiiiii_param_4];
	ld.param.u32 	%r74, [_Z11BMatrix2BinPfPiiiiii_param_5];
	ld.param.u32 	%r75, [_Z11BMatrix2BinPfPiiiiii_param_6];
	cvta.to.global.u64 	%rd1, %rd3;
	cvta.to.global.u64 	%rd2, %rd4;
	mov.u32 	%r77, %tid.x;
	mov.u32 	%r78, %ctaid.x;
	mov.u32 	%r1, %ntid.x;
	mul.lo.s32 	%r2, %r74, %r76;
	mad.lo.s32 	%r220, %r78, %r1, %r77;
	setp.ge.s32 	%p1, %r220, %r2;
	@%p1 bra 	$L__BB1_20;
	mov.u32 	%r79, %nctaid.x;
	setp.lt.s32 	%p2, %r75, 1;
	mul.lo.s32 	%r4, %r79, %r1;
	@%p2 bra 	$L__BB1_15;
	and.b32  	%r5, %r75, 7;
	and.b32  	%r114, %r75, 2147483640;
	neg.s32 	%r6, %r114;
$L__BB1_3:
	setp.lt.u32 	%p8, %r75, 8;
	div.s32 	%r8, %r220, %r74;
	mul.lo.s32 	%r118, %r8, %r74;
	sub.s32 	%r9, %r220, %r118;
	mad.lo.s32 	%r10, %r75, %r9, %r75;
	mov.b32 	%r207, 1;
	mov.b32 	%r210, 0;
	mov.u32 	%r217, %r210;
	@%p8 bra 	$L__BB1_6;
	add.s32 	%r121, %r10, -3;
	mad.lo.s32 	%r202, %r72, %r121, %r8;
	add.s32 	%r122, %r10, -4;
	mad.lo.s32 	%r201, %r72, %r122, %r8;
	add.s32 	%r123, %r10, -5;
	mad.lo.s32 	%r200, %r72, %r123, %r8;
	add.s32 	%r124, %r10, -6;
	mad.lo.s32 	%r199, %r72, %r124, %r8;
	add.s32 	%r125, %r10, -7;
	mad.lo.s32 	%r198, %r72, %r125, %r8;
	add.s32 	%r126, %r10, -8;
	mad.lo.s32 	%r197, %r72, %r126, %r8;
	add.s32 	%r127, %r10, -2;
	mad.lo.s32 	%r196, %r72, %r127, %r8;
	add.s32 	%r128, %r10, -1;
	mad.lo.s32 	%r194, %r72, %r128, %r8;
	mov.b32 	%r217, 0;
	mov.b32 	%r207, 1;
	mov.u32 	%r195, %r6;
$L__BB1_5:
	.pragma "nounroll";
	and.b32  	%r210, %r75, 2147483640;
	mul.wide.s32 	%rd15, %r194, 4;
	add.s64 	%rd16, %rd1, %rd15;
	ld.global.f32 	%f1, [%rd16];
	setp.eq.f32 	%p9, %f1, 0f3F800000;
	selp.b32 	%r129, %r207, 0, %p9;
	add.s32 	%r130, %r129, %r217;
	shl.b32 	%r131, %r207, 1;
	mul.wide.s32 	%rd17, %r196, 4;
	add.s64 	%rd18, %rd1, %rd17;
	ld.global.f32 	%f2, [%rd18];
	setp.eq.f32 	%p10, %f2, 0f3F800000;
	selp.b32 	%r132, %r131, 0, %p10;
	add.s32 	%r133, %r132, %r130;
	shl.b32 	%r134, %r207, 2;
	mul.wide.s32 	%rd19, %r202, 4;
	add.s64 	%rd20, %rd1, %rd19;
	ld.global.f32 	%f3, [%rd20];
	setp.eq.f32 	%p11, %f3, 0f3F800000;
	selp.b32 	%r135, %r134, 0, %p11;
	add.s32 	%r136, %r135, %r133;
	shl.b32 	%r137, %r207, 3;
	mul.wide.s32 	%rd21, %r201, 4;
	add.s64 	%rd22, %rd1, %rd21;
	ld.global.f32 	%f4, [%rd22];
	setp.eq.f32 	%p12, %f4, 0f3F800000;
	selp.b32 	%r138, %r137, 0, %p12;
	add.s32 	%r139, %r138, %r136;
	shl.b32 	%r140, %r207, 4;
	mul.wide.s32 	%rd23, %r200, 4;
	add.s64 	%rd24, %rd1, %rd23;
	ld.global.f32 	%f5, [%rd24];
	setp.eq.f32 	%p13, %f5, 0f3F800000;
	selp.b32 	%r141, %r140, 0, %p13;
	add.s32 	%r142, %r141, %r139;
	shl.b32 	%r143, %r207, 5;
	mul.wide.s32 	%rd25, %r199, 4;
	add.s64 	%rd26, %rd1, %rd25;
	ld.global.f32 	%f6, [%rd26];
	setp.eq.f32 	%p14, %f6, 0f3F800000;
	selp.b32 	%r144, %r143, 0, %p14;
	add.s32 	%r145, %r144, %r142;
	shl.b32 	%r146, %r207, 6;
	mul.wide.s32 	%rd27, %r198, 4;
	add.s64 	%rd28, %rd1, %rd27;
	ld.global.f32 	%f7, [%rd28];
	setp.eq.f32 	%p15, %f7, 0f3F800000;
	selp.b32 	%r147, %r146, 0, %p15;
	add.s32 	%r148, %r147, %r145;
	shl.b32 	%r149, %r207, 7;
	mul.wide.s32 	%rd29, %r197, 4;
	add.s64 	%rd30, %rd1, %rd29;
	ld.global.f32 	%f8, [%rd30];
	setp.eq.f32 	%p16, %f8, 0f3F800000;
	selp.b32 	%r150, %r149, 0, %p16;
	add.s32 	%r217, %r150, %r148;
	shl.b32 	%r207, %r207, 8;
	shl.b32 	%r151, %r72, 3;
	sub.s32 	%r202, %r202, %r151;
	sub.s32 	%r201, %r201, %r151;
	sub.s32 	%r200, %r200, %r151;
	sub.s32 	%r199, %r199, %r151;
	sub.s32 	%r198, %r198, %r151;
	sub.s32 	%r197, %r197, %r151;
	sub.s32 	%r196, %r196, %r151;
	add.s32 	%r195, %r195, 8;
	sub.s32 	%r194, %r194, %r151;
	setp.ne.s32 	%p17, %r195, 0;
	@%p17 bra 	$L__BB1_5;
$L__BB1_6:
	setp.eq.s32 	%p18, %r5, 0;
	@%p18 bra 	$L__BB1_14;
	add.s32 	%r153, %r5, -1;
	setp.lt.u32 	%p19, %r153, 3;
	@%p19 bra 	$L__BB1_9;
	not.b32 	%r154, %r210;
	add.s32 	%r155, %r10, %r154;
	mad.lo.s32 	%r156, %r155, %r72, %r8;
	mul.wide.s32 	%rd31, %r156, 4;
	add.s64 	%rd32, %rd1, %rd31;
	ld.global.f32 	%f9, [%rd32];
	setp.eq.f32 	%p20, %f9, 0f3F800000;
	selp.b32 	%r157, %r207, 0, %p20;
	add.s32 	%r158, %r157, %r217;
	shl.b32 	%r159, %r207, 1;
	sub.s32 	%r160, %r10, %r210;
	add.s32 	%r161, %r160, -2;
	mul.lo.s32 	%r162, %r161, %r72;
	add.s32 	%r163, %r162, %r8;
	mul.wide.s32 	%rd33, %r163, 4;
	add.s64 	%rd34, %rd1, %rd33;
	ld.global.f32 	%f10, [%rd34];
	setp.eq.f32 	%p21, %f10, 0f3F800000;
	selp.b32 	%r164, %r159, 0, %p21;
	add.s32 	%r165, %r164, %r158;
	shl.b32 	%r166, %r207, 2;
	sub.s32 	%r167, %r162, %r72;
	add.s32 	%r168, %r167, %r8;
	mul.wide.s32 	%rd35, %r168, 4;
	add.s64 	%rd36, %rd1, %rd35;
	ld.global.f32 	%f11, [%rd36];
	setp.eq.f32 	%p22, %f11, 0f3F800000;
	selp.b32 	%r169, %r166, 0, %p22;
	add.s32 	%r170, %r169, %r165;
	shl.b32 	%r171, %r207, 3;
	sub.s32 	%r172, %r167, %r72;
	add.s32 	%r173, %r172, %r8;
	mul.wide.s32 	%rd37, %r173, 4;
	add.s64 	%rd38, %rd1, %rd37;
	ld.global.f32 	%f12, [%rd38];
	setp.eq.f32 	%p23, %f12, 0f3F800000;
	selp.b32 	%r174, %r171, 0, %p23;
	add.s32 	%r217, %r174, %r170;
	shl.b32 	%r207, %r207, 4;
	add.s32 	%r210, %r210, 4;
$L__BB1_9:
	and.b32  	%r176, %r75, 3;
	setp.eq.s32 	%p24, %r176, 0;
	@%p24 bra 	$L__BB1_14;
	setp.eq.s32 	%p25, %r176, 1;
	@%p25 bra 	$L__BB1_12;
	not.b32 	%r177, %r210;
	add.s32 	%r178, %r10, %r177;
	mad.lo.s32 	%r179, %r178, %r72, %r8;
	mul.wide.s32 	%rd39, %r179, 4;
	add.s64 	%rd40, %rd1, %rd39;
	ld.global.f32 	%f13, [%rd40];
	setp.eq.f32 	%p26, %f13, 0f3F800000;
	selp.b32 	%r180, %r207, 0, %p26;
	add.s32 	%r181, %r180, %r217;
	shl.b32 	%r182, %r207, 1;
	sub.s32 	%r183, %r10, %r210;
	add.s32 	%r184, %r183, -2;
	mad.lo.s32 	%r185, %r184, %r72, %r8;
	mul.wide.s32 	%rd41, %r185, 4;
	add.s64 	%rd42, %rd1, %rd41;
	ld.global.f32 	%f14, [%rd42];
	setp.eq.f32 	%p27, %f14, 0f3F800000;
	selp.b32 	%r186, %r182, 0, %p27;
	add.s32 	%r217, %r186, %r181;
	shl.b32 	%r207, %r207, 2;
	add.s32 	%r210, %r210, 2;
$L__BB1_12:
	and.b32  	%r187, %r75, 1;
	setp.eq.b32 	%p28, %r187, 1;
	not.pred 	%p29, %p28;
	@%p29 bra 	$L__BB1_14;
	not.b32 	%r188, %r210;
	add.s32 	%r189, %r10, %r188;
	mad.lo.s32 	%r190, %r189, %r72, %r8;
	mul.wide.s32 	%rd43, %r190, 4;
	add.s64 	%rd44, %rd1, %rd43;
	ld.global.f32 	%f15, [%rd44];
	setp.eq.f32 	%p30, %f15, 0f3F800000;
	selp.b32 	%r191, %r207, 0, %p30;
	add.s32 	%r217, %r191, %r217;
$L__BB1_14:
	mad.lo.s32 	%r192, %r9, %r73, %r8;
	mul.wide.s32 	%rd45, %r192, 4;
	add.s64 	%rd46, %rd2, %rd45;
	st.global.u32 	[%rd46], %r217;
	add.s32 	%r220, %r220, %r4;
	setp.lt.s32 	%p31, %r220, %r2;
	@%p31 bra 	$L__BB1_3;
	bra.uni 	$L__BB1_20;
$L__BB1_15:
	add.s32 	%r80, %r220, %r4;
	max.s32 	%r81, %r2, %r80;
	setp.lt.s32 	%p3, %r80, %r2;
	selp.u32 	%r82, 1, 0, %p3;
	add.s32 	%r83, %r80, %r82;
	sub.s32 	%r84, %r81, %r83;
	div.u32 	%r85, %r84, %r4;
	add.s32 	%r63, %r85, %r82;
	and.b32  	%r86, %r63, 3;
	setp.eq.s32 	%p4, %r86, 3;
	@%p4 bra 	$L__BB1_18;
	add.s32 	%r88, %r63, 1;
	and.b32  	%r64, %r88, 3;
	mov.b32 	%r219, 0;
$L__BB1_17:
	.pragma "nounroll";
	div.s32 	%r89, %r220, %r74;
	mul.lo.s32 	%r90, %r89, %r74;
	sub.s32 	%r91, %r220, %r90;
	mad.lo.s32 	%r92, %r91, %r73, %r89;
	mul.wide.s32 	%rd5, %r92, 4;
	add.s64 	%rd6, %rd2, %rd5;
	mov.b32 	%r93, 0;
	st.global.u32 	[%rd6], %r93;
	add.s32 	%r220, %r220, %r4;
	add.s32 	%r219, %r219, 1;
	setp.ne.s32 	%p5, %r219, %r64;
	@%p5 bra 	$L__BB1_17;
$L__BB1_18:
	setp.lt.u32 	%p6, %r63, 3;
	@%p6 bra 	$L__BB1_20;
$L__BB1_19:
	div.s32 	%r94, %r220, %r74;
	mul.lo.s32 	%r95, %r94, %r74;
	sub.s32 	%r96, %r220, %r95;
	mad.lo.s32 	%r97, %r96, %r73, %r94;
	mul.wide.s32 	%rd7, %r97, 4;
	add.s64 	%rd8, %rd2, %rd7;
	mov.b32 	%r98, 0;
	st.global.u32 	[%rd8], %r98;
	add.s32 	%r99, %r220, %r4;
	div.s32 	%r100, %r99, %r74;
	mul.lo.s32 	%r101, %r100, %r74;
	sub.s32 	%r102, %r99, %r101;
	mad.lo.s32 	%r103, %r102, %r73, %r100;
	mul.wide.s32 	%rd9, %r103, 4;
	add.s64 	%rd10, %rd2, %rd9;
	st.global.u32 	[%rd10], %r98;
	add.s32 	%r104, %r99, %r4;
	div.s32 	%r105, %r104, %r74;
	mul.lo.s32 	%r106, %r105, %r74;
	sub.s32 	%r107, %r104, %r106;
	mad.lo.s32 	%r108, %r107, %r73, %r105;
	mul.wide.s32 	%rd11, %r108, 4;
	add.s64 	%rd12, %rd2, %rd11;
	st.global.u32 	[%rd12], %r98;
	add.s32 	%r109, %r104, %r4;
	div.s32 	%r110, %r109, %r74;
	mul.lo.s32 	%r111, %r110, %r74;
	sub.s32 	%r112, %r109, %r111;
	mad.lo.s32 	%r113, %r112, %r73, %r110;
	mul.wide.s32 	%rd13, %r113, 4;
	add.s64 	%rd14, %rd2, %rd13;
	st.global.u32 	[%rd14], %r98;
	add.s32 	%r220, %r109, %r4;
	setp.lt.s32 	%p7, %r220, %r2;
	@%p7 bra 	$L__BB1_19;
$L__BB1_20:
	ret;

}
	// .globl	_Z13MatrixMulXnorPiS_iiiPfiiiii
.visible .entry _Z13MatrixMulXnorPiS_iiiPfiiiii(
	.param .u64 .ptr .align 1 _Z13MatrixMulXnorPiS_iiiPfiiiii_param_0,
	.param .u64 .ptr .align 1 _Z13MatrixMulXnorPiS_iiiPfiiiii_param_1,
	.param .u32 _Z13MatrixMulXnorPiS_iiiPfiiiii_param_2,
	.param .u32 _Z13MatrixMulXnorPiS_iiiPfiiiii_param_3,
	.param .u32 _Z13MatrixMulXnorPiS_iiiPfiiiii_param_4,
	.param .u64 .ptr .align 1 _Z13MatrixMulXnorPiS_iiiPfiiiii_param_5,
	.param .u32 _Z13MatrixMulXnorPiS_iiiPfiiiii_param_6,
	.param .u32 _Z13MatrixMulXnorPiS_iiiPfiiiii_param_7,
	.param .u32 _Z13MatrixMulXnorPiS_iiiPfiiiii_param_8,
	.param .u32 _Z13MatrixMulXnorPiS_iiiPfiiiii_param_9,
	.param .u32 _Z13MatrixMulXnorPiS_iiiPfiiiii_param_10
)
{
	.reg .pred 	%p<14>;
	.reg .b32 	%r<213>;
	.reg .b32 	%f<3>;
	.reg .b64 	%rd<94>;

	ld.param.u64 	%rd4, [_Z13MatrixMulXnorPiS_iiiPfiiiii_param_0];
	ld.param.u64 	%rd5, [_Z13MatrixMulXnorPiS_iiiPfiiiii_param_1];
	ld.param.u32 	%r42, [_Z13MatrixMulXnorPiS_iiiPfiiiii_param_3];
	ld.param.u32 	%r43, [_Z13MatrixMulXnorPiS_iiiPfiiiii_param_4];
	ld.param.u64 	%rd6, [_Z13MatrixMulXnorPiS_iiiPfiiiii_param_5];
	ld.param.u32 	%r44, [_Z13MatrixMulXnorPiS_iiiPfiiiii_param_6];
	ld.param.u32 	%r45, [_Z13MatrixMulXnorPiS_iiiPfiiiii_param_7];
	ld.param.u32 	%r46, [_Z13MatrixMulXnorPiS_iiiPfiiiii_param_8];
	ld.param.u32 	%r47, [_Z13MatrixMulXnorPiS_iiiPfiiiii_param_9];
	ld.param.u32 	%r48, [_Z13MatrixMulXnorPiS_iiiPfiiiii_param_10];
	cvta.to.global.u64 	%rd1, %rd5;
	cvta.to.global.u64 	%rd2, %rd4;
	cvta.to.global.u64 	%rd3, %rd6;
	mov.u32 	%r211, %tid.x;
	mov.u32 	%r2, %ntid.x;
	mul.lo.s32 	%r49, %r47, %r42;
	sub.s32 	%r3, %r48, %r49;
	setp.ge.s32 	%p1, %r211, %r43;
	@%p1 bra 	$L__BB2_18;
	mov.u32 	%r50, %ctaid.x;
	setp.lt.s32 	%p2, %r42, 1;
	mul.lo.s32 	%r4, %r44, %r50;
	mul.lo.s32 	%r5, %r46, %r50;
	@%p2 bra 	$L__BB2_12;
	and.b32  	%r6, %r42, 3;
	and.b32  	%r7, %r42, 2147483644;
	shl.b32 	%r8, %r47, 2;
	and.b32  	%r9, %r42, 1;
	shl.b32 	%r10, %r47, 1;
	neg.s32 	%r11, %r7;
	shl.b32 	%r12, %r45, 2;
	mov.u64 	%rd84, __popcount_tab_device;
	mul.wide.s32 	%rd69, %r45, 4;
$L__BB2_3:
	setp.lt.u32 	%p8, %r42, 4;
	mov.b32 	%r206, 0;
	mov.u32 	%r202, %r206;
	@%p8 bra 	$L__BB2_6;
	mov.b32 	%r202, 0;
	mov.u32 	%r198, %r4;
	mov.u32 	%r199, %r211;
	mov.u32 	%r200, %r11;
$L__BB2_5:
	.pragma "nounroll";
	mul.wide.s32 	%rd15, %r198, 4;
	add.s64 	%rd16, %rd2, %rd15;
	ld.global.u32 	%r66, [%rd16];
	mul.wide.s32 	%rd17, %r199, 4;
	add.s64 	%rd18, %rd1, %rd17;
	ld.global.u32 	%r67, [%rd18];
	xor.b32  	%r68, %r67, %r66;
	and.b32  	%r69, %r68, 255;
	cvt.u64.u32 	%rd19, %r69;
	add.s64 	%rd21, %rd84, %rd19;
	ld.global.u8 	%r70, [%rd21];
	shr.u32 	%r71, %r68, 8;
	and.b32  	%r72, %r71, 255;
	cvt.u64.u32 	%rd22, %r72;
	add.s64 	%rd23, %rd84, %rd22;
	ld.global.u8 	%r73, [%rd23];
	add.s32 	%r74, %r73, %r70;
	shr.u32 	%r75, %r68, 16;
	and.b32  	%r76, %r75, 255;
	cvt.u64.u32 	%rd24, %r76;
	add.s64 	%rd25, %rd84, %rd24;
	ld.global.u8 	%r77, [%rd25];
	add.s32 	%r78, %r74, %r77;
	shr.u32 	%r79, %r68, 24;
	cvt.u64.u32 	%rd26, %r79;
	add.s64 	%rd27, %rd84, %rd26;
	ld.global.u8 	%r80, [%rd27];
	add.s32 	%r81, %r78, %r80;
	ld.global.u32 	%r82, [%rd16+4];
	add.s64 	%rd29, %rd18, %rd69;
	ld.global.u32 	%r83, [%rd29];
	xor.b32  	%r84, %r83, %r82;
	and.b32  	%r85, %r84, 255;
	cvt.u64.u32 	%rd30, %r85;
	add.s64 	%rd31, %rd84, %rd30;
	ld.global.u8 	%r86, [%rd31];
	shr.u32 	%r87, %r84, 8;
	and.b32  	%r88, %r87, 255;
	cvt.u64.u32 	%rd32, %r88;
	add.s64 	%rd33, %rd84, %rd32;
	ld.global.u8 	%r89, [%rd33];
	add.s32 	%r90, %r89, %r86;
	shr.u32 	%r91, %r84, 16;
	and.b32  	%r92, %r91, 255;
	cvt.u64.u32 	%rd34, %r92;
	add.s64 	%rd35, %rd84, %rd34;
	ld.global.u8 	%r93, [%rd35];
	add.s32 	%r94, %r90, %r93;
	shr.u32 	%r95, %r84, 24;
	cvt.u64.u32 	%rd36, %r95;
	add.s64 	%rd37, %rd84, %rd36;
	ld.global.u8 	%r96, [%rd37];
	add.s32 	%r97, %r94, %r96;
	shl.b32 	%r98, %r97, 1;
	ld.global.u32 	%r99, [%rd16+8];
	add.s64 	%rd38, %rd29, %rd69;
	ld.global.u32 	%r100, [%rd38];
	xor.b32  	%r101, %r100, %r99;
	and.b32  	%r102, %r101, 255;
	cvt.u64.u32 	%rd39, %r102;
	add.s64 	%rd40, %rd84, %rd39;
	ld.global.u8 	%r103, [%rd40];
	shr.u32 	%r104, %r101, 8;
	and.b32  	%r105, %r104, 255;
	cvt.u64.u32 	%rd41, %r105;
	add.s64 	%rd42, %rd84, %rd41;
	ld.global.u8 	%r106, [%rd42];
	add.s32 	%r107, %r106, %r103;
	shr.u32 	%r108, %r101, 16;
	and.b32  	%r109, %r108, 255;
	cvt.u64.u32 	%rd43, %r109;
	add.s64 	%rd44, %rd84, %rd43;
	ld.global.u8 	%r110, [%rd44];
	add.s32 	%r111, %r107, %r110;
	shr.u32 	%r112, %r101, 24;
	cvt.u64.u32 	%rd45, %r112;
	add.s64 	%rd46, %rd84, %rd45;
	ld.global.u8 	%r113, [%rd46];
	add.s32 	%r114, %r111, %r113;
	add.s32 	%r115, %r81, %r114;
	ld.global.u32 	%r116, [%rd16+12];
	add.s64 	%rd47, %rd38, %rd69;
	ld.global.u32 	%r117, [%rd47];
	xor.b32  	%r118, %r117, %r116;
	and.b32  	%r119, %r118, 255;
	cvt.u64.u32 	%rd48, %r119;
	add.s64 	%rd49, %rd84, %rd48;
	ld.global.u8 	%r120, [%rd49];
	shr.u32 	%r121, %r118, 8;
	and.b32  	%r122, %r121, 255;
	cvt.u64.u32 	%rd50, %r122;
	add.s64 	%rd51, %rd84, %rd50;
	ld.global.u8 	%r123, [%rd51];
	add.s32 	%r124, %r123, %r120;
	shr.u32 	%r125, %r118, 16;
	and.b32  	%r126, %r125, 255;
	cvt.u64.u32 	%rd52, %r126;
	add.s64 	%rd53, %rd84, %rd52;
	ld.global.u8 	%r127, [%rd53];
	add.s32 	%r128, %r124, %r127;
	shr.u32 	%r129, %r118, 24;
	cvt.u64.u32 	%rd54, %r129;
	add.s64 	%rd55, %rd84, %rd54;
	ld.global.u8 	%r130, [%rd55];
	add.s32 	%r131, %r128, %r130;
	add.s32 	%r132, %r8, %r202;
	add.s32 	%r133, %r115, %r131;
	shl.b32 	%r134, %r133, 1;
	add.s32 	%r135, %r134, %r98;
	sub.s32 	%r202, %r132, %r135;
	add.s32 	%r200, %r200, 4;
	add.s32 	%r199, %r199, %r12;
	add.s32 	%r198, %r198, 4;
	setp.ne.s32 	%p9, %r200, 0;
	mov.u32 	%r206, %r7;
	@%p9 bra 	$L__BB2_5;
$L__BB2_6:
	setp.eq.s32 	%p10, %r6, 0;
	@%p10 bra 	$L__BB2_11;
	setp.eq.s32 	%p11, %r6, 1;
	@%p11 bra 	$L__BB2_9;
	add.s32 	%r137, %r206, %r4;
	mul.wide.s32 	%rd56, %r137, 4;
	add.s64 	%rd57, %rd2, %rd56;
	ld.global.u32 	%r138, [%rd57];
	mad.lo.s32 	%r139, %r206, %r45, %r211;
	mul.wide.s32 	%rd58, %r139, 4;
	add.s64 	%rd59, %rd1, %rd58;
	ld.global.u32 	%r140, [%rd59];
	xor.b32  	%r141, %r140, %r138;
	and.b32  	%r142, %r141, 255;
	cvt.u64.u32 	%rd60, %r142;
	add.s64 	%rd62, %rd84, %rd60;
	ld.global.u8 	%r143, [%rd62];
	shr.u32 	%r144, %r141, 8;
	and.b32  	%r145, %r144, 255;
	cvt.u64.u32 	%rd63, %r145;
	add.s64 	%rd64, %rd84, %rd63;
	ld.global.u8 	%r146, [%rd64];
	add.s32 	%r147, %r146, %r143;
	shr.u32 	%r148, %r141, 16;
	and.b32  	%r149, %r148, 255;
	cvt.u64.u32 	%rd65, %r149;
	add.s64 	%rd66, %rd84, %rd65;
	ld.global.u8 	%r150, [%rd66];
	add.s32 	%r151, %r147, %r150;
	shr.u32 	%r152, %r141, 24;
	cvt.u64.u32 	%rd67, %r152;
	add.s64 	%rd68, %rd84, %rd67;
	ld.global.u8 	%r153, [%rd68];
	add.s32 	%r154, %r151, %r153;
	shl.b32 	%r155, %r154, 1;
	ld.global.u32 	%r156, [%rd57+4];
	add.s64 	%rd70, %rd59, %rd69;
	ld.global.u32 	%r157, [%rd70];
	xor.b32  	%r158, %r157, %r156;
	and.b32  	%r159, %r158, 255;
	cvt.u64.u32 	%rd71, %r159;
	add.s64 	%rd72, %rd84, %rd71;
	ld.global.u8 	%r160, [%rd72];
	shr.u32 	%r161, %r158, 8;
	and.b32  	%r162, %r161, 255;
	cvt.u64.u32 	%rd73, %r162;
	add.s64 	%rd74, %rd84, %rd73;
	ld.global.u8 	%r163, [%rd74];
	add.s32 	%r164, %r163, %r160;
	shr.u32 	%r165, %r158, 16;
	and.b32  	%r166, %r165, 255;
	cvt.u64.u32 	%rd75, %r166;
	add.s64 	%rd76, %rd84, %rd75;
	ld.global.u8 	%r167, [%rd76];
	add.s32 	%r168, %r164, %r167;
	shr.u32 	%r169, %r158, 24;
	cvt.u64.u32 	%rd77, %r169;
	add.s64 	%rd78, %rd84, %rd77;
	ld.global.u8 	%r170, [%rd78];
	add.s32 	%r171, %r168, %r170;
	shl.b32 	%r172, %r171, 1;
	add.s32 	%r173, %r202, %r10;
	add.s32 	%r174, %r155, %r172;
	sub.s32 	%r202, %r173, %r174;
	add.s32 	%r206, %r206, 2;
$L__BB2_9:
	setp.eq.s32 	%p12, %r9, 0;
	@%p12 bra 	$L__BB2_11;
	add.s32 	%r175, %r206, %r4;
	mul.wide.s32 	%rd79, %r175, 4;
	add.s64 	%rd80, %rd2, %rd79;
	ld.global.u32 	%r176, [%rd80];
	mad.lo.s32 	%r177, %r206, %r45, %r211;
	mul.wide.s32 	%rd81, %r177, 4;
	add.s64 	%rd82, %rd1, %rd81;
	ld.global.u32 	%r178, [%rd82];
	xor.b32  	%r179, %r178, %r176;
	and.b32  	%r180, %r179, 255;
	cvt.u64.u32 	%rd83, %r180;
	add.s64 	%rd85, %rd84, %rd83;
	ld.global.u8 	%r181, [%rd85];
	shr.u32 	%r182, %r179, 8;
	and.b32  	%r183, %r182, 255;
	cvt.u64.u32 	%rd86, %r183;
	add.s64 	%rd87, %rd84, %rd86;
	ld.global.u8 	%r184, [%rd87];
	add.s32 	%r185, %r184, %r181;
	shr.u32 	%r186, %r179, 16;
	and.b32  	%r187, %r186, 255;
	cvt.u64.u32 	%rd88, %r187;
	add.s64 	%rd89, %rd84, %rd88;
	ld.global.u8 	%r188, [%rd89];
	add.s32 	%r189, %r185, %r188;
	shr.u32 	%r190, %r179, 24;
	cvt.u64.u32 	%rd90, %r190;
	add.s64 	%rd91, %rd84, %rd90;
	ld.global.u8 	%r191, [%rd91];
	add.s32 	%r192, %r189, %r191;
	add.s32 	%r193, %r202, %r47;
	shl.b32 	%r194, %r192, 1;
	sub.s32 	%r202, %r193, %r194;
$L__BB2_11:
	add.s32 	%r195, %r3, %r202;
	cvt.rn.f32.s32 	%f2, %r195;
	add.s32 	%r196, %r211, %r5;
	mul.wide.s32 	%rd92, %r196, 4;
	add.s64 	%rd93, %rd3, %rd92;
	st.global.f32 	[%rd93], %f2;
	add.s32 	%r211, %r211, %r2;
	setp.lt.s32 	%p13, %r211, %r43;
	@%p13 bra 	$L__BB2_3;
	bra.uni 	$L__BB2_18;
$L__BB2_12:
	cvt.rn.f32.s32 	%f1, %r3;
	add.s32 	%r51, %r211, %r2;
	max.u32 	%r52, %r43, %r51;
	setp.lt.u32 	%p3, %r51, %r43;
	selp.u32 	%r53, 1, 0, %p3;
	add.s32 	%r54, %r51, %r53;
	sub.s32 	%r55, %r52, %r54;
	div.u32 	%r56, %r55, %r2;
	add.s32 	%r33, %r56, %r53;
	and.b32  	%r57, %r33, 3;
	setp.eq.s32 	%p4, %r57, 3;
	@%p4 bra 	$L__BB2_15;
	add.s32 	%r59, %r33, 1;
	and.b32  	%r34, %r59, 3;
	mov.b32 	%r210, 0;
$L__BB2_14:
	.pragma "nounroll";
	add.s32 	%r60, %r211, %r5;
	mul.wide.s32 	%rd7, %r60, 4;
	add.s64 	%rd8, %rd3, %rd7;
	st.global.f32 	[%rd8], %f1;
	add.s32 	%r211, %r211, %r2;
	add.s32 	%r210, %r210, 1;
	setp.ne.s32 	%p5, %r210, %r34;
	@%p5 bra 	$L__BB2_14;
$L__BB2_15:
	setp.lt.u32 	%p6, %r33, 3;
	@%p6 bra 	$L__BB2_18;
	shl.b32 	%r62, %r2, 2;
	cvt.u64.u32 	%rd11, %r62;
$L__BB2_17:
	add.s32 	%r61, %r211, %r5;
	mul.wide.s32 	%rd9, %r61, 4;
	add.s64 	%rd10, %rd3, %rd9;
	st.global.f32 	[%rd10], %f1;
	add.s64 	%rd12, %rd10, %rd11;
	st.global.f32 	[%rd12], %f1;
	add.s64 	%rd13, %rd12, %rd11;
	st.global.f32 	[%rd13], %f1;
	add.s64 	%rd14, %rd13, %rd11;
	st.global.f32 	[%rd14], %f1;
	add.s32 	%r211, %r62, %r211;
	setp.lt.s32 	%p7, %r211, %r43;
	@%p7 bra 	$L__BB2_17;
$L__BB2_18:
	ret;

}


// ===== COMPILED SASS (sm_100) =====

	.target	sm_100

	.elftype	@"ET_EXEC"


//--------------------- .note.nv.tkinfo           --------------------------
	.section	.note.nv.tkinfo,"",@"SHT_NOTE"
	.sectionflags	@"SHF_NOTE_NV_TKINFO"
	.tkinfo
        /*0018*/ 	.word	0x00000002
        /*0030*/ 	.string	""
        /*0030*/ 	.string	"ptxas"
        /*0030*/ 	.string	"Cuda compilation tools, release 13.0, V13.0.88"
        /*0030*/ 	.string	"Build cuda_13.0.r13.0/compiler.36424714_0"
        /*0030*/ 	.string	"-arch sm_100 -m 64 "



//--------------------- .note.nv.cuinfo           --------------------------
	.section	.note.nv.cuinfo,"",@"SHT_NOTE"
	.sectionflags	@"SHF_NOTE_NV_CUINFO"
        /*0018*/ 	.short	0x0002
        /*001a*/ 	.short	0x0064
        /*001c*/ 	.short	0x0082
	.zero		2


//--------------------- .nv.info                  --------------------------
	.section	.nv.info,"",@"SHT_CUDA_INFO"
	.align	4


	//----- nvinfo : EIATTR_REGCOUNT
	.align		4
        /*0000*/ 	.byte	0x04, 0x2f
        /*0002*/ 	.short	(.L_2 - .L_1)
	.align		4
.L_1:
        /*0004*/ 	.word	index@(_Z11AMatrix2BinPfPiiiiii)
        /*0008*/ 	.word	0x0000001f


	//----- nvinfo : EIATTR_FRAME_SIZE
	.align		4
.L_2:
        /*000c*/ 	.byte	0x04, 0x11
        /*000e*/ 	.short	(.L_4 - .L_3)
	.align		4
.L_3:
        /*0010*/ 	.word	index@(_Z11AMatrix2BinPfPiiiiii)
        /*0014*/ 	.word	0x00000000


	//----- nvinfo : EIATTR_REGCOUNT
	.align		4
.L_4:
        /*0018*/ 	.byte	0x04, 0x2f
        /*001a*/ 	.short	(.L_6 - .L_5)
	.align		4
.L_5:
        /*001c*/ 	.word	index@(_Z11BMatrix2BinPfPiiiiii)
        /*0020*/ 	.word	0x00000020


	//----- nvinfo : EIATTR_FRAME_SIZE
	.align		4
.L_6:
        /*0024*/ 	.byte	0x04, 0x11
        /*0026*/ 	.short	(.L_8 - .L_7)
	.align		4
.L_7:
        /*0028*/ 	.word	index@(_Z11BMatrix2BinPfPiiiiii)
        /*002c*/ 	.word	0x00000000


	//----- nvinfo : EIATTR_REGCOUNT
	.align		4
.L_8:
        /*0030*/ 	.byte	0x04, 0x2f
        /*0032*/ 	.short	(.L_10 - .L_9)
	.align		4
.L_9:
        /*0034*/ 	.word	index@(_Z13MatrixMulXnorPiS_iiiPfiiiii)
        /*0038*/ 	.word	0x00000020


	//----- nvinfo : EIATTR_FRAME_SIZE
	.align		4
.L_10:
        /*003c*/ 	.byte	0x04, 0x11
        /*003e*/ 	.short	(.L_12 - .L_11)
	.align		4
.L_11:
        /*0040*/ 	.word	index@(_Z13MatrixMulXnorPiS_iiiPfiiiii)
        /*0044*/ 	.word	0x00000000


	//----- nvinfo : EIATTR_MIN_STACK_SIZE
	.align		4
.L_12:
        /*0048*/ 	.byte	0x04, 0x12
        /*004a*/ 	.short	(.L_14 - .L_13)
	.align		4
.L_13:
        /*004c*/ 	.word	index@(_Z13MatrixMulXnorPiS_iiiPfiiiii)
        /*0050*/ 	.word	0x00000000


	//----- nvinfo : EIATTR_MIN_STACK_SIZE
	.align		4
.L_14:
        /*0054*/ 	.byte	0x04, 0x12
        /*0056*/ 	.short	(.L_16 - .L_15)
	.align		4
.L_15:
        /*0058*/ 	.word	index@(_Z11BMatrix2BinPfPiiiiii)
        /*005c*/ 	.word	0x00000000


	//----- nvinfo : EIATTR_MIN_STACK_SIZE
	.align		4
.L_16:
        /*0060*/ 	.byte	0x04, 0x12
        /*0062*/ 	.short	(.L_18 - .L_17)
	.align		4
.L_17:
        /*0064*/ 	.word	index@(_Z11AMatrix2BinPfPiiiiii)
        /*0068*/ 	.word	0x00000000
.L_18:


//--------------------- .nv.compat                --------------------------
	.section	.nv.compat,"",@"SHT_CUDA_COMPAT_INFO"
	.align	4
        /*0000*/ 	.byte	0x02, 0x09, 0x00, 0x00, 0x02, 0x02, 0x01, 0x00, 0x02, 0x05, 0x05, 0x00, 0x03, 0x07, 0x01, 0x01
        /*0010*/ 	.byte	0x02, 0x03, 0x00, 0x00, 0x02, 0x06, 0x01, 0x00, 0x04, 0x0b, 0x08, 0x00, 0x01, 0x00, 0x00, 0x00
        /*0020*/ 	.byte	0x00, 0x00, 0x00, 0x00


//--------------------- .nv.info._Z13MatrixMulXnorPiS_iiiPfiiiii --------------------------
	.section	.nv.info._Z13MatrixMulXnorPiS_iiiPfiiiii,"",@"SHT_CUDA_INFO"
	.sectionflags	@""
	.align	4


	//----- nvinfo : EIATTR_CUDA_API_VERSION
	.align		4
        /*0000*/ 	.byte	0x04, 0x37
        /*0002*/ 	.short	(.L_20 - .L_19)
.L_19:
        /*0004*/ 	.word	0x00000082


	//----- nvinfo : EIATTR_KPARAM_INFO
	.align		4
.L_20:
        /*0008*/ 	.byte	0x04, 0x17
        /*000a*/ 	.short	(.L_22 - .L_21)
.L_21:
        /*000c*/ 	.word	0x00000000
        /*0010*/ 	.short	0x000a
        /*0012*/ 	.short	0x0038
        /*0014*/ 	.byte	0x00, 0xf0, 0x11, 0x00


	//----- nvinfo : EIATTR_KPARAM_INFO
	.align		4
.L_22:
        /*0018*/ 	.byte	0x04, 0x17
        /*001a*/ 	.short	(.L_24 - .L_23)
.L_23:
        /*001c*/ 	.word	0x00000000
        /*0020*/ 	.short	0x0009
        /*0022*/ 	.short	0x0034
        /*0024*/ 	.byte	0x00, 0xf0, 0x11, 0x00


	//----- nvinfo : EIATTR_KPARAM_INFO
	.align		4
.L_24:
        /*0028*/ 	.byte	0x04, 0x17
        /*002a*/ 	.short	(.L_26 - .L_25)
.L_25:
        /*002c*/ 	.word	0x00000000
        /*0030*/ 	.short	0x0008
        /*0032*/ 	.short	0x0030
        /*0034*/ 	.byte	0x00, 0xf0, 0x11, 0x00


	//----- nvinfo : EIATTR_KPARAM_INFO
	.align		4
.L_26:
        /*0038*/ 	.byte	0x04, 0x17
        /*003a*/ 	.short	(.L_28 - .L_27)
.L_27:
        /*003c*/ 	.word	0x00000000
        /*0040*/ 	.short	0x0007
        /*0042*/ 	.short	0x002c
        /*0044*/ 	.byte	0x00, 0xf0, 0x11, 0x00


	//----- nvinfo : EIATTR_KPARAM_INFO
	.align		4
.L_28:
        /*0048*/ 	.byte	0x04, 0x17
        /*004a*/ 	.short	(.L_30 - .L_29)
.L_29:
        /*004c*/ 	.word	0x00000000
        /*0050*/ 	.short	0x0006
        /*0052*/ 	.short	0x0028
        /*0054*/ 	.byte	0x00, 0xf0, 0x11, 0x00


	//----- nvinfo : EIATTR_KPARAM_INFO
	.align		4
.L_30:
        /*0058*/ 	.byte	0x04, 0x17
        /*005a*/ 	.short	(.L_32 - .L_31)
.L_31:
        /*005c*/ 	.word	0x00000000
        /*0060*/ 	.short	0x0005
        /*0062*/ 	.short	0x0020
        /*0064*/ 	.byte	0x00, 0xf5, 0x21, 0x00


	//----- nvinfo : EIATTR_KPARAM_INFO
	.align		4
.L_32:
        /*0068*/ 	.byte	0x04, 0x17
        /*006a*/ 	.short	(.L_34 - .L_33)
.L_33:
        /*006c*/ 	.word	0x00000000
        /*0070*/ 	.short	0x0004
        /*0072*/ 	.short	0x0018
        /*0074*/ 	.byte	0x00, 0xf0, 0x11, 0x00


	//----- nvinfo : EIATTR_KPARAM_INFO
	.align		4
.L_34:
        /*0078*/ 	.byte	0x04, 0x17
        /*007a*/ 	.short	(.L_36 - .L_35)
.L_35:
        /*007c*/ 	.word	0x00000000
        /*0080*/ 	.short	0x0003
        /*0082*/ 	.short	0x0014
        /*0084*/ 	.byte	0x00, 0xf0, 0x11, 0x00


	//----- nvinfo : EIATTR_KPARAM_INFO
	.align		4
.L_36:
        /*0088*/ 	.byte	0x04, 0x17
        /*008a*/ 	.short	(.L_38 - .L_37)
.L_37:
        /*008c*/ 	.word	0x00000000
        /*0090*/ 	.short	0x0002
        /*0092*/ 	.short	0x0010
        /*0094*/ 	.byte	0x00, 0xf0, 0x11, 0x00


	//----- nvinfo : EIATTR_KPARAM_INFO
	.align		4
.L_38:
        /*0098*/ 	.byte	0x04, 0x17
        /*009a*/ 	.short	(.L_40 - .L_39)
.L_39:
        /*009c*/ 	.word	0x00000000
        /*00a0*/ 	.short	0x0001
        /*00a2*/ 	.short	0x0008
        /*00a4*/ 	.byte	0x00, 0xf5, 0x21, 0x00


	//----- nvinfo : EIATTR_KPARAM_INFO
	.align		4
.L_40:
        /*00a8*/ 	.byte	0x04, 0x17
        /*00aa*/ 	.short	(.L_42 - .L_41)
.L_41:
        /*00ac*/ 	.word	0x00000000
        /*00b0*/ 	.short	0x0000
        /*00b2*/ 	.short	0x0000
        /*00b4*/ 	.byte	0x00, 0xf5, 0x21, 0x00


	//----- nvinfo : EIATTR_SPARSE_MMA_MASK
	.align		4
.L_42:
        /*00b8*/ 	.byte	0x03, 0x50
        /*00ba*/ 	.short	0x0000


	//----- nvinfo : EIATTR_MAXREG_COUNT
	.align		4
        /*00bc*/ 	.byte	0x03, 0x1b
        /*00be*/ 	.short	0x00ff


	//----- nvinfo : EIATTR_MERCURY_ISA_VERSION
	.align		4
        /*00c0*/ 	.byte	0x03, 0x5f
        /*00c2*/ 	.short	0x0101


	//----- nvinfo : EIATTR_VRC_CTA_INIT_COUNT
	.align		4
        /*00c4*/ 	.byte	0x02, 0x4a
	.zero		1
	.zero		1


	//----- nvinfo : EIATTR_EXIT_INSTR_OFFSETS
	.align		4
        /*00c8*/ 	.byte	0x04, 0x1c
        /*00ca*/ 	.short	(.L_44 - .L_43)


	//   ....[0]....
.L_43:
        /*00cc*/ 	.word	0x00000050


	//   ....[1]....
        /*00d0*/ 	.word	0x00000f20


	//   ....[2]....
        /*00d4*/ 	.word	0x000011e0


	//   ....[3]....
        /*00d8*/ 	.word	0x00001310


	//----- nvinfo : EIATTR_CRS_STACK_SIZE
	.align		4
.L_44:
        /*00dc*/ 	.byte	0x04, 0x1e
        /*00de*/ 	.short	(.L_46 - .L_45)
.L_45:
        /*00e0*/ 	.word	0x00000000


	//----- nvinfo : EIATTR_CBANK_PARAM_SIZE
	.align		4
.L_46:
        /*00e4*/ 	.byte	0x03, 0x19
        /*00e6*/ 	.short	0x003c


	//----- nvinfo : EIATTR_PARAM_CBANK
	.align		4
        /*00e8*/ 	.byte	0x04, 0x0a
        /*00ea*/ 	.short	(.L_48 - .L_47)
	.align		4
.L_47:
        /*00ec*/ 	.word	index@(.nv.constant0._Z13MatrixMulXnorPiS_iiiPfiiiii)
        /*00f0*/ 	.short	0x0380
        /*00f2*/ 	.short	0x003c


	//----- nvinfo : EIATTR_SW_WAR
	.align		4
.L_48:
        /*00f4*/ 	.byte	0x04, 0x36
        /*00f6*/ 	.short	(.L_50 - .L_49)
.L_49:
        /*00f8*/ 	.word	0x00000008
.L_50:


//--------------------- .nv.info._Z11BMatrix2BinPfPiiiiii --------------------------
	.section	.nv.info._Z11BMatrix2BinPfPiiiiii,"",@"SHT_CUDA_INFO"
	.sectionflags	@""
	.align	4


	//----- nvinfo : EIATTR_CUDA_API_VERSION
	.align		4
        /*0000*/ 	.byte	0x04, 0x37
        /*0002*/ 	.short	(.L_52 - .L_51)
.L_51:
        /*0004*/ 	.word	0x00000082


	//----- nvinfo : EIATTR_KPARAM_INFO
	.align		4
.L_52:
        /*0008*/ 	.byte	0x04, 0x17
        /*000a*/ 	.short	(.L_54 - .L_53)
.L_53:
        /*000c*/ 	.word	0x00000000
        /*0010*/ 	.short	0x0006
        /*0012*/ 	.short	0x0020
        /*0014*/ 	.byte	0x00, 0xf0, 0x11, 0x00


	//----- nvinfo : EIATTR_KPARAM_INFO
	.align		4
.L_54:
        /*0018*/ 	.byte	0x04, 0x17
        /*001a*/ 	.short	(.L_56 - .L_55)
.L_55:
        /*001c*/ 	.word	0x00000000
        /*0020*/ 	.short	0x0005
        /*0022*/ 	.short	0x001c
        /*0024*/ 	.byte	0x00, 0xf0, 0x11, 0x00


	//----- nvinfo : EIATTR_KPARAM_INFO
	.align		4
.L_56:
        /*0028*/ 	.byte	0x04, 0x17
        /*002a*/ 	.short	(.L_58 - .L_57)
.L_57:
        /*002c*/ 	.word	0x00000000
        /*0030*/ 	.short	0x0004
        /*0032*/ 	.short	0x0018
        /*0034*/ 	.byte	0x00, 0xf0, 0x11, 0x00


	//----- nvinfo : EIATTR_KPARAM_INFO
	.align		4
.L_58:
        /*0038*/ 	.byte	0x04, 0x17
        /*003a*/ 	.short	(.L_60 - .L_59)
.L_59:
        /*003c*/ 	.word	0x00000000
        /*0040*/ 	.short	0x0003
        /*0042*/ 	.short	0x0014
        /*0044*/ 	.byte	0x00, 0xf0, 0x11, 0x00


	//----- nvinfo : EIATTR_KPARAM_INFO
	.align		4
.L_60:
        /*0048*/ 	.byte	0x04, 0x17
        /*004a*/ 	.short	(.L_62 - .L_61)
.L_61:
        /*004c*/ 	.word	0x00000000
        /*0050*/ 	.short	0x0002
        /*0052*/ 	.short	0x0010
        /*0054*/ 	.byte	0x00, 0xf0, 0x11, 0x00


	//----- nvinfo : EIATTR_KPARAM_INFO
	.align		4
.L_62:
        /*0058*/ 	.byte	0x04, 0x17
        /*005a*/ 	.short	(.L_64 - .L_63)
.L_63:
        /*005c*/ 	.word	0x00000000
        /*0060*/ 	.short	0x0001
        /*0062*/ 	.short	0x0008
        /*0064*/ 	.byte	0x00, 0xf5, 0x21, 0x00


	//----- nvinfo : EIATTR_KPARAM_INFO
	.align		4
.L_64:
        /*0068*/ 	.byte	0x04, 0x17
        /*006a*/ 	.short	(.L_66 - .L_65)
.L_65:
        /*006c*/ 	.word	0x00000000
        /*0070*/ 	.short	0x0000
        /*0072*/ 	.short	0x0000
        /*0074*/ 	.byte	0x00, 0xf5, 0x21, 0x00


	//----- nvinfo : EIATTR_SPARSE_MMA_MASK
	.align		4
.L_66:
        /*0078*/ 	.byte	0x03, 0x50
        /*007a*/ 	.short	0x0000


	//----- nvinfo : EIATTR_MAXREG_COUNT
	.align		4
        /*007c*/ 	.byte	0x03, 0x1b
        /*007e*/ 	.short	0x00ff


	//----- nvinfo : EIATTR_MERCURY_ISA_VERSION
	.align		4
        /*0080*/ 	.byte	0x03, 0x5f
        /*0082*/ 	.short	0x0101


	//----- nvinfo : EIATTR_VRC_CTA_INIT_COUNT
	.align		4
        /*0084*/ 	.byte	0x02, 0x4a
	.zero		1
	.zero		1


	//----- nvinfo : EIATTR_EXIT_INSTR_OFFSETS
	.align		4
        /*0088*/ 	.byte	0x04, 0x1c
        /*008a*/ 	.short	(.L_68 - .L_67)


	//   ....[0]....
.L_67:
        /*008c*/ 	.word	0x000000a0


	//   ....[1]....
        /*0090*/ 	.word	0x00000d30


	//   ....[2]....
        /*0094*/ 	.word	0x000011b0


	//   ....[3]....
        /*0098*/ 	.word	0x00001820


	//----- nvinfo : EIATTR_CRS_STACK_SIZE
	.align		4
.L_68:
        /*009c*/ 	.byte	0x04, 0x1e
        /*009e*/ 	.short	(.L_70 - .L_69)
.L_69:
        /*00a0*/ 	.word	0x00000000


	//----- nvinfo : EIATTR_CBANK_PARAM_SIZE
	.align		4
.L_70:
        /*00a4*/ 	.byte	0x03, 0x19
        /*00a6*/ 	.short	0x0024


	//----- nvinfo : EIATTR_PARAM_CBANK
	.align		4
        /*00a8*/ 	.byte	0x04, 0x0a
        /*00aa*/ 	.short	(.L_72 - .L_71)
	.align		4
.L_71:
        /*00ac*/ 	.word	index@(.nv.constant0._Z11BMatrix2BinPfPiiiiii)
        /*00b0*/ 	.short	0x0380
        /*00b2*/ 	.short	0x0024


	//----- nvinfo : EIATTR_SW_WAR
	.align		4
.L_72:
        /*00b4*/ 	.byte	0x04, 0x36
        /*00b6*/ 	.short	(.L_74 - .L_73)
.L_73:
        /*00b8*/ 	.word	0x00000008
.L_74:


//--------------------- .nv.info._Z11AMatrix2BinPfPiiiiii --------------------------
	.section	.nv.info._Z11AMatrix2BinPfPiiiiii,"",@"SHT_CUDA_INFO"
	.sectionflags	@""
	.align	4


	//----- nvinfo : EIATTR_CUDA_API_VERSION
	.align		4
        /*0000*/ 	.byte	0x04, 0x37
        /*0002*/ 	.short	(.L_76 - .L_75)
.L_75:
        /*0004*/ 	.word	0x00000082


	//----- nvinfo : EIATTR_KPARAM_INFO
	.align		4
.L_76:
        /*0008*/ 	.byte	0x04, 0x17
        /*000a*/ 	.short	(.L_78 - .L_77)
.L_77:
        /*000c*/ 	.word	0x00000000
        /*0010*/ 	.short	0x0006
        /*0012*/ 	.short	0x0020
        /*0014*/ 	.byte	0x00, 0xf0, 0x11, 0x00


	//----- nvinfo : EIATTR_KPARAM_INFO
	.align		4
.L_78:
        /*0018*/ 	.byte	0x04, 0x17
        /*001a*/ 	.short	(.L_80 - .L_79)
.L_79:
        /*001c*/ 	.word	0x00000000
        /*0020*/ 	.short	0x0005
        /*0022*/ 	.short	0x001c
        /*0024*/ 	.byte	0x00, 0xf0, 0x11, 0x00


	//----- nvinfo : EIATTR_KPARAM_INFO
	.align		4
.L_80:
        /*0028*/ 	.byte	0x04, 0x17
        /*002a*/ 	.short	(.L_82 - .L_81)
.L_81:
        /*002c*/ 	.word	0x00000000
        /*0030*/ 	.short	0x0004
        /*0032*/ 	.short	0x0018
        /*0034*/ 	.byte	0x00, 0xf0, 0x11, 0x00


	//----- nvinfo : EIATTR_KPARAM_INFO
	.align		4
.L_82:
        /*0038*/ 	.byte	0x04, 0x17
        /*003a*/ 	.short	(.L_84 - .L_83)
.L_83:
        /*003c*/ 	.word	0x00000000
        /*0040*/ 	.short	0x0003
        /*0042*/ 	.short	0x0014
        /*0044*/ 	.byte	0x00, 0xf0, 0x11, 0x00


	//----- nvinfo : EIATTR_KPARAM_INFO
	.align		4
.L_84:
        /*0048*/ 	.byte	0x04, 0x17
        /*004a*/ 	.short	(.L_86 - .L_85)
.L_85:
        /*004c*/ 	.word	0x00000000
        /*0050*/ 	.short	0x0002
        /*0052*/ 	.short	0x0010
        /*0054*/ 	.byte	0x00, 0xf0, 0x11, 0x00


	//----- nvinfo : EIATTR_KPARAM_INFO
	.align		4
.L_86:
        /*0058*/ 	.byte	0x04, 0x17
        /*005a*/ 	.short	(.L_88 - .L_87)
.L_87:
        /*005c*/ 	.word	0x00000000
        /*0060*/ 	.short	0x0001
        /*0062*/ 	.short	0x0008
        /*0064*/ 	.byte	0x00, 0xf5, 0x21, 0x00


	//----- nvinfo : EIATTR_KPARAM_INFO
	.align		4
.L_88:
        /*0068*/ 	.byte	0x04, 0x17
        /*006a*/ 	.short	(.L_90 - .L_89)
.L_89:
        /*006c*/ 	.word	0x00000000
        /*0070*/ 	.short	0x0000
        /*0072*/ 	.short	0x0000
        /*0074*/ 	.byte	0x00, 0xf5, 0x21, 0x00


	//----- nvinfo : EIATTR_SPARSE_MMA_MASK
	.align		4
.L_90:
        /*0078*/ 	.byte	0x03, 0x50
        /*007a*/ 	.short	0x0000


	//----- nvinfo : EIATTR_MAXREG_COUNT
	.align		4
        /*007c*/ 	.byte	0x03, 0x1b
        /*007e*/ 	.short	0x00ff


	//----- nvinfo : EIATTR_MERCURY_ISA_VERSION
	.align		4
        /*0080*/ 	.byte	0x03, 0x5f
        /*0082*/ 	.short	0x0101


	//----- nvinfo : EIATTR_VRC_CTA_INIT_COUNT
	.align		4
        /*0084*/ 	.byte	0x02, 0x4a
	.zero		1
	.zero		1


	//----- nvinfo : EIATTR_EXIT_INSTR_OFFSETS
	.align		4
        /*0088*/ 	.byte	0x04, 0x1c
        /*008a*/ 	.short	(.L_92 - .L_91)


	//   ....[0]....
.L_91:
        /*008c*/ 	.word	0x000000a0


	//   ....[1]....
        /*0090*/ 	.word	0x00000fb0


	//   ....[2]....
        /*0094*/ 	.word	0x00001430


	//   ....[3]....
        /*0098*/ 	.word	0x00001aa0


	//----- nvinfo : EIATTR_CRS_STACK_SIZE
	.align		4
.L_92:
        /*009c*/ 	.byte	0x04, 0x1e
        /*009e*/ 	.short	(.L_94 - .L_93)
.L_93:
        /*00a0*/ 	.word	0x00000000


	//----- nvinfo : EIATTR_CBANK_PARAM_SIZE
	.align		4
.L_94:
        /*00a4*/ 	.byte	0x03, 0x19
        /*00a6*/ 	.short	0x0024


	//----- nvinfo : EIATTR_PARAM_CBANK
	.align		4
        /*00a8*/ 	.byte	0x04, 0x0a
        /*00aa*/ 	.short	(.L_96 - .L_95)
	.align		4
.L_95:
        /*00ac*/ 	.word	index@(.nv.constant0._Z11AMatrix2BinPfPiiiiii)
        /*00b0*/ 	.short	0x0380
        /*00b2*/ 	.short	0x0024


	//----- nvinfo : EIATTR_SW_WAR
	.align		4
.L_96:
        /*00b4*/ 	.byte	0x04, 0x36
        /*00b6*/ 	.short	(.L_98 - .L_97)
.L_97:
        /*00b8*/ 	.word	0x00000008
.L_98:


//--------------------- .nv.callgraph             --------------------------
	.section	.nv.callgraph,"",@"SHT_CUDA_CALLGRAPH"
	.align	4
	.sectionentsize	8
	.align		4
        /*0000*/ 	.word	0x00000000
	.align		4
        /*0004*/ 	.word	0xffffffff
	.align		4
        /*0008*/ 	.word	0x00000000
	.align		4
        /*000c*/ 	.word	0xfffffffe
	.align		4
        /*0010*/ 	.word	0x00000000
	.align		4
        /*0014*/ 	.word	0xfffffffd
	.align		4
        /*0018*/ 	.word	0x00000000
	.align		4
        /*001c*/ 	.word	0xfffffffc


//--------------------- .nv.constant4             --------------------------
	.section	.nv.constant4,"a",@progbits
	.align	8
	.align		8
.nv.constant4:
        /*0000*/ 	.dword	__popcount_tab_device


//--------------------- .text._Z13MatrixMulXnorPiS_iiiPfiiiii --------------------------
	.section	.text._Z13MatrixMulXnorPiS_iiiPfiiiii,"ax",@progbits
	.align	128
        .global         _Z13MatrixMulXnorPiS_iiiPfiiiii
        .type           _Z13MatrixMulXnorPiS_iiiPfiiiii,@function
        .size           _Z13MatrixMulXnorPiS_iiiPfiiiii,(.L_x_34 - _Z13MatrixMulXnorPiS_iiiPfiiiii)
        .other          _Z13MatrixMulXnorPiS_iiiPfiiiii,@"STO_CUDA_ENTRY STV_DEFAULT"
_Z13MatrixMulXnorPiS_iiiPfiiiii:
.text._Z13MatrixMulXnorPiS_iiiPfiiiii:
[----:B------:R-:W-:Y:S01]  /*0000*/  LDC R1, c[0x0][0x37c] ;  /* 0x0000df00ff017b82 */ /* 0x000fe20000000800 */
[----:B------:R-:W0:Y:S01]  /*0010*/  S2R R0, SR_TID.X ;  /* 0x0000000000007919 */ /* 0x000e220000002100 */
[----:B------:R-:W0:Y:S01]  /*0020*/  LDCU UR8, c[0x0][0x398] ;  /* 0x00007300ff0877ac */ /* 0x000e220008000800 */
[----:B------:R-:W1:Y:S01]  /*0030*/  LDCU UR6, c[0x0][0x360] ;  /* 0x00006c00ff0677ac */ /* 0x000e620008000800 */
[----:B0-----:R-:W-:-:S13]  /*0040*/  ISETP.GE.AND P0, PT, R0, UR8, PT ;  /* 0x0000000800007c0c */ /* 0x001fda000bf06270 */
[----:B-1----:R-:W-:Y:S05]  /*0050*/  @P0 EXIT ;  /* 0x000000000000094d */ /* 0x002fea0003800000 */
[----:B------:R-:W0:Y:S01]  /*0060*/  LDCU UR5, c[0x0][0x394] ;  /* 0x00007280ff0577ac */ /* 0x000e220008000800 */
[----:B------:R-:W1:Y:S01]  /*0070*/  S2UR UR9, SR_CTAID.X ;  /* 0x00000000000979c3 */ /* 0x000e620000002500 */
[----:B------:R-:W2:Y:S01]  /*0080*/  LDCU UR7, c[0x0][0x3b4] ;  /* 0x00007680ff0777ac */ /* 0x000ea20008000800 */
[----:B------:R-:W3:Y:S01]  /*0090*/  LDCU UR4, c[0x0][0x3b8] ;  /* 0x00007700ff0477ac */ /* 0x000ee20008000800 */
[----:B------:R-:W4:Y:S01]  /*00a0*/  LDCU.64 UR10, c[0x0][0x358] ;  /* 0x00006b00ff0a77ac */ /* 0x000f220008000a00 */
[----:B0-----:R-:W-:Y:S02]  /*00b0*/  UISETP.GE.AND UP0, UPT, UR5, 0x1, UPT ;  /* 0x000000010500788c */ /* 0x001fe4000bf06270 */
[----:B--2---:R-:W-:-:S04]  /*00c0*/  UIADD3 UR7, UPT, UPT, -UR7, URZ, URZ ;  /* 0x000000ff07077290 */ /* 0x004fc8000fffe1ff */
[----:B---3--:R-:W-:-:S03]  /*00d0*/  UIMAD UR7, UR5, UR7, UR4 ;  /* 0x00000007050772a4 */ /* 0x008fc6000f8e0204 */
[----:B-1--4-:R-:W-:Y:S09]  /*00e0*/  BRA.U !UP0, `(.L_x_0) ;  /* 0x0000000d08907547 */ /* 0x012ff2000b800000 */
[----:B------:R-:W0:Y:S01]  /*00f0*/  LDCU UR4, c[0x0][0x3a8] ;  /* 0x00007500ff0477ac */ /* 0x000e220008000800 */
[----:B------:R-:W-:Y:S01]  /*0100*/  ULOP3.LUT UR8, UR5, 0x7ffffffc, URZ, 0xc0, !UPT ;  /* 0x7ffffffc05087892 */ /* 0x000fe2000f8ec0ff */
[----:B------:R-:W1:Y:S01]  /*0110*/  LDCU.64 UR14, c[0x4][URZ] ;  /* 0x01000000ff0e77ac */ /* 0x000e620008000a00 */
[----:B------:R-:W-:Y:S02]  /*0120*/  ULOP3.LUT UR5, UR5, 0x3, URZ, 0xc0, !UPT ;  /* 0x0000000305057892 */ /* 0x000fe4000f8ec0ff */
[----:B------:R-:W-:Y:S02]  /*0130*/  UIADD3 UR12, UPT, UPT, -UR8, URZ, URZ ;  /* 0x000000ff080c7290 */ /* 0x000fe4000fffe1ff */
[----:B0-----:R-:W-:-:S12]  /*0140*/  UIMAD UR4, UR9, UR4, URZ ;  /* 0x00000004090472a4 */ /* 0x001fd8000f8e02ff */
.L_x_5:
[----:B0-----:R-:W0:Y:S01]  /*0150*/  LDC R2, c[0x0][0x394] ;  /* 0x0000e500ff027b82 */ /* 0x001e220000000800 */
[----:B------:R-:W-:Y:S02]  /*0160*/  IMAD.MOV.U32 R3, RZ, RZ, RZ ;  /* 0x000000ffff037224 */ /* 0x000fe400078e00ff */
[----:B------:R-:W-:Y:S01]  /*0170*/  IMAD.MOV.U32 R11, RZ, RZ, RZ ;  /* 0x000000ffff0b7224 */ /* 0x000fe200078e00ff */
[----:B0-----:R-:W-:-:S13]  /*0180*/  ISETP.GE.U32.AND P0, PT, R2, 0x4, PT ;  /* 0x000000040200780c */ /* 0x001fda0003f06070 */
[----:B------:R-:W-:Y:S05]  /*0190*/  @!P0 BRA `(.L_x_1) ;  /* 0x0000000400b48947 */ /* 0x000fea0003800000 */
[----:B------:R-:W0:Y:S01]  /*01a0*/  LDC R4, c[0x0][0x3b4] ;  /* 0x0000ed00ff047b82 */ /* 0x000e220000000800 */
[----:B------:R-:W-:Y:S02]  /*01b0*/  IMAD.MOV.U32 R11, RZ, RZ, RZ ;  /* 0x000000ffff0b7224 */ /* 0x000fe400078e00ff */
[----:B------:R-:W-:Y:S02]  /*01c0*/  IMAD.U32 R8, RZ, RZ, UR4 ;  /* 0x00000004ff087e24 */ /* 0x000fe4000f8e00ff */
[----:B------:R-:W-:Y:S02]  /*01d0*/  IMAD.MOV.U32 R3, RZ, RZ, R0 ;  /* 0x000000ffff037224 */ /* 0x000fe400078e0000 */
[----:B------:R-:W-:Y:S01]  /*01e0*/  IMAD.U32 R9, RZ, RZ, UR12 ;  /* 0x0000000cff097e24 */ /* 0x000fe2000f8e00ff */
[----:B------:R-:W2:Y:S06]  /*01f0*/  LDC R6, c[0x0][0x3ac] ;  /* 0x0000eb00ff067b82 */ /* 0x000eac0000000800 */
.L_x_2:
[----:B------:R-:W3:Y:S08]  /*0200*/  LDC.64 R16, c[0x0][0x380] ;  /* 0x0000e000ff107b82 */ /* 0x000ef00000000a00 */
[----:B------:R-:W4:Y:S01]  /*0210*/  LDC.64 R12, c[0x0][0x388] ;  /* 0x0000e200ff0c7b82 */ /* 0x000f220000000a00 */
[----:B---3--:R-:W-:-:S05]  /*0220*/  IMAD.WIDE R16, R8, 0x4, R16 ;  /* 0x0000000408107825 */ /* 0x008fca00078e0210 */
[----:B------:R-:W3:Y:S01]  /*0230*/  LDG.E R7, desc[UR10][R16.64] ;  /* 0x0000000a10077981 */ /* 0x000ee2000c1e1900 */
[----:B----4-:R-:W-:-:S03]  /*0240*/  IMAD.WIDE R12, R3, 0x4, R12 ;  /* 0x00000004030c7825 */ /* 0x010fc600078e020c */
[----:B------:R-:W4:Y:S04]  /*0250*/  LDG.E R24, desc[UR10][R16.64+0x4] ;  /* 0x0000040a10187981 */ /* 0x000f28000c1e1900 */
[----:B------:R-:W3:Y:S01]  /*0260*/  LDG.E R14, desc[UR10][R12.64] ;  /* 0x0000000a0c0e7981 */ /* 0x000ee2000c1e1900 */
[----:B--2---:R-:W-:-:S03]  /*0270*/  IMAD.WIDE R28, R6, 0x4, R12 ;  /* 0x00000004061c7825 */ /* 0x004fc600078e020c */
[----:B------:R-:W2:Y:S04]  /*0280*/  LDG.E R18, desc[UR10][R16.64+0x8] ;  /* 0x0000080a10127981 */ /* 0x000ea8000c1e1900 */
[----:B------:R-:W4:Y:S01]  /*0290*/  LDG.E R25, desc[UR10][R28.64] ;  /* 0x0000000a1c197981 */ /* 0x000f22000c1e1900 */
[----:B------:R-:W-:-:S03]  /*02a0*/  IMAD.WIDE R22, R6, 0x4, R28 ;  /* 0x0000000406167825 */ /* 0x000fc600078e021c */
[----:B------:R-:W5:Y:S04]  /*02b0*/  LDG.E R26, desc[UR10][R16.64+0xc] ;  /* 0x00000c0a101a7981 */ /* 0x000f68000c1e1900 */
[----:B------:R-:W2:Y:S01]  /*02c0*/  LDG.E R10, desc[UR10][R22.64] ;  /* 0x0000000a160a7981 */ /* 0x000ea2000c1e1900 */
[----:B------:R-:W-:-:S05]  /*02d0*/  IMAD.WIDE R20, R6, 0x4, R22 ;  /* 0x0000000406147825 */ /* 0x000fca00078e0216 */
[----:B------:R0:W5:Y:S01]  /*02e0*/  LDG.E R5, desc[UR10][R20.64] ;  /* 0x0000000a14057981 */ /* 0x000162000c1e1900 */
[----:B---3--:R-:W-:-:S04]  /*02f0*/  LOP3.LUT R7, R14, R7, RZ, 0x3c, !PT ;  /* 0x000000070e077212 */ /* 0x008fc800078e3cff */
[C---:B-1----:R-:W-:Y:S02]  /*0300*/  LEA.HI R14, P0, R7.reuse, UR14, RZ, 0x8 ;  /* 0x0000000e070e7c11 */ /* 0x042fe4000f8140ff */
[----:B------:R-:W-:Y:S02]  /*0310*/  LOP3.LUT R12, R7, 0xff, RZ, 0xc0, !PT ;  /* 0x000000ff070c7812 */ /* 0x000fe400078ec0ff */
[--C-:B------:R-:W-:Y:S01]  /*0320*/  SHF.R.U32.HI R27, RZ, 0x8, R7.reuse ;  /* 0x00000008ff1b7819 */ /* 0x100fe20000011607 */
[----:B------:R-:W-:Y:S01]  /*0330*/  IMAD.X R15, RZ, RZ, UR15, P0 ;  /* 0x0000000fff0f7e24 */ /* 0x000fe200080e06ff */
[----:B------:R-:W-:Y:S02]  /*0340*/  IADD3 R12, P0, PT, R12, UR14, RZ ;  /* 0x0000000e0c0c7c10 */ /* 0x000fe4000ff1e0ff */
[----:B------:R-:W-:Y:S02]  /*0350*/  SHF.R.U32.HI R7, RZ, 0x10, R7 ;  /* 0x00000010ff077819 */ /* 0x000fe40000011607 */
[----:B0-----:R-:W-:Y:S01]  /*0360*/  LOP3.LUT R20, R27, 0xff, RZ, 0xc0, !PT ;  /* 0x000000ff1b147812 */ /* 0x001fe200078ec0ff */
[----:B------:R-:W-:Y:S01]  /*0370*/  IMAD.X R13, RZ, RZ, UR15, P0 ;  /* 0x0000000fff0d7e24 */ /* 0x000fe200080e06ff */
[----:B----4-:R-:W-:Y:S01]  /*0380*/  LOP3.LUT R25, R25, R24, RZ, 0x3c, !PT ;  /* 0x0000001819197212 */ /* 0x010fe200078e3cff */
[----:B------:R0:W3:Y:S01]  /*0390*/  LDG.E.U8 R19, desc[UR10][R14.64] ;  /* 0x0000000a0e137981 */ /* 0x0000e2000c1e1100 */
[----:B------:R-:W-:-:S02]  /*03a0*/  LOP3.LUT R7, R7, 0xff, RZ, 0xc0, !PT ;  /* 0x000000ff07077812 */ /* 0x000fc400078ec0ff */
[----:B------:R-:W-:Y:S01]  /*03b0*/  IADD3 R20, P0, PT, R20, UR14, RZ ;  /* 0x0000000e14147c10 */ /* 0x000fe2000ff1e0ff */
[----:B------:R1:W4:Y:S01]  /*03c0*/  LDG.E.U8 R27, desc[UR10][R12.64] ;  /* 0x0000000a0c1b7981 */ /* 0x000322000c1e1100 */
[----:B------:R-:W-:Y:S02]  /*03d0*/  LOP3.LUT R16, R25, 0xff, RZ, 0xc0, !PT ;  /* 0x000000ff19107812 */ /* 0x000fe400078ec0ff */
[--C-:B------:R-:W-:Y:S01]  /*03e0*/  SHF.R.U32.HI R17, RZ, 0x8, R25.reuse ;  /* 0x00000008ff117819 */ /* 0x100fe20000011619 */
[----:B------:R-:W-:Y:S01]  /*03f0*/  IMAD.X R21, RZ, RZ, UR15, P0 ;  /* 0x0000000fff157e24 */ /* 0x000fe200080e06ff */
[----:B------:R-:W-:Y:S02]  /*0400*/  SHF.R.U32.HI R23, RZ, 0x10, R25 ;  /* 0x00000010ff177819 */ /* 0x000fe40000011619 */
[----:B------:R-:W-:Y:S02]  /*0410*/  IADD3 R22, P1, PT, R7, UR14, RZ ;  /* 0x0000000e07167c10 */ /* 0x000fe4000ff3e0ff */
[----:B------:R-:W-:Y:S01]  /*0420*/  IADD3 R16, P0, PT, R16, UR14, RZ ;  /* 0x0000000e10107c10 */ /* 0x000fe2000ff1e0ff */
[----:B------:R5:W4:Y:S01]  /*0430*/  LDG.E.U8 R29, desc[UR10][R20.64] ;  /* 0x0000000a141d7981 */ /* 0x000b22000c1e1100 */
[----:B------:R-:W-:-:S02]  /*0440*/  LOP3.LUT R17, R17, 0xff, RZ, 0xc0, !PT ;  /* 0x000000ff11117812 */ /* 0x000fc400078ec0ff */
[----:B------:R-:W-:Y:S01]  /*0450*/  LOP3.LUT R7, R23, 0xff, RZ, 0xc0, !PT ;  /* 0x000000ff17077812 */ /* 0x000fe200078ec0ff */
[----:B------:R-:W-:Y:S01]  /*0460*/  IMAD.X R23, RZ, RZ, UR15, P1 ;  /* 0x0000000fff177e24 */ /* 0x000fe200088e06ff */
[----:B0-----:R-:W-:Y:S01]  /*0470*/  IADD3 R14, P1, PT, R17, UR14, RZ ;  /* 0x0000000e110e7c10 */ /* 0x001fe2000ff3e0ff */
[----:B------:R-:W-:Y:S01]  /*0480*/  IMAD.X R17, RZ, RZ, UR15, P0 ;  /* 0x0000000fff117e24 */ /* 0x000fe200080e06ff */
[----:B-1----:R-:W-:Y:S02]  /*0490*/  IADD3 R12, P0, PT, R7, UR14, RZ ;  /* 0x0000000e070c7c10 */ /* 0x002fe4000ff1e0ff */
[----:B--2---:R-:W-:Y:S01]  /*04a0*/  LOP3.LUT R24, R10, R18, RZ, 0x3c, !PT ;  /* 0x000000120a187212 */ /* 0x004fe200078e3cff */
[----:B------:R0:W4:Y:S02]  /*04b0*/  LDG.E.U8 R28, desc[UR10][R22.64] ;  /* 0x0000000a161c7981 */ /* 0x000124000c1e1100 */
[----:B------:R-:W-:Y:S01]  /*04c0*/  IMAD.X R13, RZ, RZ, UR15, P0 ;  /* 0x0000000fff0d7e24 */ /* 0x000fe200080e06ff */
[----:B-----5:R-:W-:-:S02]  /*04d0*/  LEA.HI R20, P0, R24, UR14, RZ, 0x8 ;  /* 0x0000000e18147c11 */ /* 0x020fc4000f8140ff */
[----:B------:R-:W-:Y:S01]  /*04e0*/  LOP3.LUT R26, R5, R26, RZ, 0x3c, !PT ;  /* 0x0000001a051a7212 */ /* 0x000fe200078e3cff */
[----:B------:R-:W-:Y:S01]  /*04f0*/  IMAD.X R15, RZ, RZ, UR15, P1 ;  /* 0x0000000fff0f7e24 */ /* 0x000fe200088e06ff */
[----:B------:R1:W2:Y:S01]  /*0500*/  LDG.E.U8 R10, desc[UR10][R12.64] ;  /* 0x0000000a0c0a7981 */ /* 0x0002a2000c1e1100 */
[----:B0-----:R-:W-:Y:S01]  /*0510*/  LOP3.LUT R22, R24, 0xff, RZ, 0xc0, !PT ;  /* 0x000000ff18167812 */ /* 0x001fe200078ec0ff */
[----:B------:R-:W-:Y:S02]  /*0520*/  IMAD.X R21, RZ, RZ, UR15, P0 ;  /* 0x0000000fff157e24 */ /* 0x000fe400080e06ff */
[----:B------:R0:W2:Y:S01]  /*0530*/  LDG.E.U8 R7, desc[UR10][R16.64] ;  /* 0x0000000a10077981 */ /* 0x0000a2000c1e1100 */
[----:B------:R-:W-:-:S03]  /*0540*/  IADD3 R22, P0, PT, R22, UR14, RZ ;  /* 0x0000000e16167c10 */ /* 0x000fc6000ff1e0ff */
[----:B------:R5:W2:Y:S01]  /*0550*/  LDG.E.U8 R18, desc[UR10][R14.64] ;  /* 0x0000000a0e127981 */ /* 0x000aa2000c1e1100 */
[--C-:B-1----:R-:W-:Y:S02]  /*0560*/  SHF.R.U32.HI R12, RZ, 0x8, R24.reuse ;  /* 0x00000008ff0c7819 */ /* 0x102fe40000011618 */
[----:B------:R-:W-:Y:S02]  /*0570*/  SHF.R.U32.HI R24, RZ, 0x10, R24 ;  /* 0x00000010ff187819 */ /* 0x000fe40000011618 */
[----:B------:R-:W-:Y:S01]  /*0580*/  LOP3.LUT R5, R12, 0xff, RZ, 0xc0, !PT ;  /* 0x000000ff0c057812 */ /* 0x000fe200078ec0ff */
[----:B------:R-:W-:Y:S01]  /*0590*/  IMAD.X R23, RZ, RZ, UR15, P0 ;  /* 0x0000000fff177e24 */ /* 0x000fe200080e06ff */
[----:B0-----:R-:W-:Y:S02]  /*05a0*/  LOP3.LUT R16, R24, 0xff, RZ, 0xc0, !PT ;  /* 0x000000ff18107812 */ /* 0x001fe400078ec0ff */
[----:B------:R-:W-:Y:S01]  /*05b0*/  IADD3 R12, P0, PT, R5, UR14, RZ ;  /* 0x0000000e050c7c10 */ /* 0x000fe2000ff1e0ff */
[----:B------:R0:W3:Y:S01]  /*05c0*/  LDG.E.U8 R24, desc[UR10][R20.64] ;  /* 0x0000000a14187981 */ /* 0x0000e2000c1e1100 */
[----:B------:R-:W-:-:S02]  /*05d0*/  LOP3.LUT R17, R26, 0xff, RZ, 0xc0, !PT ;  /* 0x000000ff1a117812 */ /* 0x000fc400078ec0ff */
[----:B-----5:R-:W-:Y:S01]  /*05e0*/  IADD3 R14, P1, PT, R16, UR14, RZ ;  /* 0x0000000e100e7c10 */ /* 0x020fe2000ff3e0ff */
[----:B------:R-:W-:Y:S01]  /*05f0*/  IMAD.X R13, RZ, RZ, UR15, P0 ;  /* 0x0000000fff0d7e24 */ /* 0x000fe200080e06ff */
[----:B------:R-:W-:Y:S01]  /*0600*/  IADD3 R16, P0, PT, R17, UR14, RZ ;  /* 0x0000000e11107c10 */ /* 0x000fe2000ff1e0ff */
[----:B------:R1:W5:Y:S01]  /*0610*/  LDG.E.U8 R5, desc[UR10][R22.64] ;  /* 0x0000000a16057981 */ /* 0x000362000c1e1100 */
[----:B0-----:R-:W-:-:S03]  /*0620*/  SHF.R.U32.HI R20, RZ, 0x8, R26 ;  /* 0x00000008ff147819 */ /* 0x001fc6000001161a */
[----:B------:R-:W-:Y:S01]  /*0630*/  IMAD.X R17, RZ, RZ, UR15, P0 ;  /* 0x0000000fff117e24 */ /* 0x000fe200080e06ff */
[----:B------:R-:W-:Y:S01]  /*0640*/  SHF.R.U32.HI R21, RZ, 0x10, R26 ;  /* 0x00000010ff157819 */ /* 0x000fe2000001161a */
[----:B------:R-:W-:Y:S01]  /*0650*/  IMAD.X R15, RZ, RZ, UR15, P1 ;  /* 0x0000000fff0f7e24 */ /* 0x000fe200088e06ff */
[----:B------:R-:W-:Y:S01]  /*0660*/  LOP3.LUT R20, R20, 0xff, RZ, 0xc0, !PT ;  /* 0x000000ff14147812 */ /* 0x000fe200078ec0ff */
[----:B------:R-:W5:Y:S01]  /*0670*/  LDG.E.U8 R12, desc[UR10][R12.64] ;  /* 0x0000000a0c0c7981 */ /* 0x000f62000c1e1100 */
[----:B-1----:R-:W-:Y:S02]  /*0680*/  LOP3.LUT R22, R21, 0xff, RZ, 0xc0, !PT ;  /* 0x000000ff15167812 */ /* 0x002fe400078ec0ff */
[----:B------:R-:W-:Y:S01]  /*0690*/  IADD3 R20, P0, PT, R20, UR14, RZ ;  /* 0x0000000e14147c10 */ /* 0x000fe2000ff1e0ff */
[----:B------:R-:W3:Y:S04]  /*06a0*/  LDG.E.U8 R16, desc[UR10][R16.64] ;  /* 0x0000000a10107981 */ /* 0x000ee8000c1e1100 */
[----:B------:R-:W-:Y:S01]  /*06b0*/  IMAD.X R21, RZ, RZ, UR15, P0 ;  /* 0x0000000fff157e24 */ /* 0x000fe200080e06ff */
[----:B------:R-:W-:Y:S01]  /*06c0*/  IADD3 R22, P0, PT, R22, UR14, RZ ;  /* 0x0000000e16167c10 */ /* 0x000fe2000ff1e0ff */
[----:B------:R0:W5:Y:S04]  /*06d0*/  LDG.E.U8 R13, desc[UR10][R14.64] ;  /* 0x0000000a0e0d7981 */ /* 0x000168000c1e1100 */
[----:B------:R-:W-:Y:S01]  /*06e0*/  IMAD.X R23, RZ, RZ, UR15, P0 ;  /* 0x0000000fff177e24 */ /* 0x000fe200080e06ff */
[----:B------:R1:W3:Y:S04]  /*06f0*/  LDG.E.U8 R17, desc[UR10][R20.64] ;  /* 0x0000000a14117981 */ /* 0x0002e8000c1e1100 */
[----:B------:R-:W3:Y:S01]  /*0700*/  LDG.E.U8 R22, desc[UR10][R22.64] ;  /* 0x0000000a16167981 */ /* 0x000ee2000c1e1100 */
[----:B0-----:R-:W-:-:S05]  /*0710*/  LEA.HI R14, P0, R26, UR14, RZ, 0x8 ;  /* 0x0000000e1a0e7c11 */ /* 0x001fca000f8140ff */
[----:B------:R-:W-:Y:S01]  /*0720*/  IMAD.X R15, RZ, RZ, UR15, P0 ;  /* 0x0000000fff0f7e24 */ /* 0x000fe200080e06ff */
[----:B-1----:R-:W-:-:S04]  /*0730*/  LEA.HI R20, P0, R25, UR14, RZ, 0x8 ;  /* 0x0000000e19147c11 */ /* 0x002fc8000f8140ff */
[----:B------:R-:W3:Y:S01]  /*0740*/  LDG.E.U8 R14, desc[UR10][R14.64] ;  /* 0x0000000a0e0e7981 */ /* 0x000ee2000c1e1100 */
[----:B------:R-:W-:-:S05]  /*0750*/  IMAD.X R21, RZ, RZ, UR15, P0 ;  /* 0x0000000fff157e24 */ /* 0x000fca00080e06ff */
[----:B------:R-:W3:Y:S01]  /*0760*/  LDG.E.U8 R25, desc[UR10][R20.64] ;  /* 0x0000000a14197981 */ /* 0x000ee2000c1e1100 */
[----:B------:R-:W-:-:S05]  /*0770*/  VIADD R9, R9, 0x4 ;  /* 0x0000000409097836 */ /* 0x000fca0000000000 */
[----:B------:R-:W-:Y:S01]  /*0780*/  ISETP.NE.AND P0, PT, R9, RZ, PT ;  /* 0x000000ff0900720c */ /* 0x000fe20003f05270 */
[----:B------:R-:W-:Y:S02]  /*0790*/  IMAD R11, R4, 0x4, R11 ;  /* 0x00000004040b7824 */ /* 0x000fe400078e020b */
[----:B------:R-:W-:Y:S02]  /*07a0*/  VIADD R8, R8, 0x4 ;  /* 0x0000000408087836 */ /* 0x000fe40000000000 */
[----:B------:R-:W-:Y:S01]  /*07b0*/  IMAD R3, R6, 0x4, R3 ;  /* 0x0000000406037824 */ /* 0x000fe200078e0203 */
[----:B----4-:R-:W-:Y:S02]  /*07c0*/  IADD3 R28, PT, PT, R28, R29, R27 ;  /* 0x0000001d1c1c7210 */ /* 0x010fe40007ffe01b */
[----:B--2---:R-:W-:Y:S02]  /*07d0*/  IADD3 R10, PT, PT, R10, R18, R7 ;  /* 0x000000120a0a7210 */ /* 0x004fe40007ffe007 */
[----:B-----5:R-:W-:-:S05]  /*07e0*/  IADD3 R5, PT, PT, R13, R12, R5 ;  /* 0x0000000c0d057210 */ /* 0x020fca0007ffe005 */
[----:B---3--:R-:W-:Y:S01]  /*07f0*/  IMAD.IADD R5, R5, 0x1, R24 ;  /* 0x0000000105057824 */ /* 0x008fe200078e0218 */
[----:B------:R-:W-:-:S04]  /*0800*/  IADD3 R16, PT, PT, R22, R17, R16 ;  /* 0x0000001116107210 */ /* 0x000fc80007ffe010 */
[----:B------:R-:W-:-:S04]  /*0810*/  IADD3 R5, PT, PT, R5, R28, R19 ;  /* 0x0000001c05057210 */ /* 0x000fc80007ffe013 */
[----:B------:R-:W-:-:S04]  /*0820*/  IADD3 R5, PT, PT, R5, R16, R14 ;  /* 0x0000001005057210 */ /* 0x000fc80007ffe00e */
[----:B------:R-:W-:-:S05]  /*0830*/  IADD3 R10, PT, PT, R5, R10, R25 ;  /* 0x0000000a050a7210 */ /* 0x000fca0007ffe019 */
[----:B------:R-:W-:Y:S01]  /*0840*/  IMAD R11, R10, -0x2, R11 ;  /* 0xfffffffe0a0b7824 */ /* 0x000fe200078e020b */
[----:B------:R-:W-:Y:S06]  /*0850*/  @P0 BRA `(.L_x_2) ;  /* 0xfffffff800680947 */ /* 0x000fec000383ffff */
[----:B------:R-:W-:-:S07]  /*0860*/  IMAD.U32 R3, RZ, RZ, UR8 ;  /* 0x00000008ff037e24 */ /* 0x000fce000f8e00ff */
.L_x_1:
[----:B------:R-:W-:-:S09]  /*0870*/  UISETP.NE.AND UP0, UPT, UR5, URZ, UPT ;  /* 0x000000ff0500728c */ /* 0x000fd2000bf05270 */
[----:B------:R-:W-:Y:S05]  /*0880*/  BRA.U !UP0, `(.L_x_3) ;  /* 0x0000000508787547 */ /* 0x000fea000b800000 */
[----:B------:R-:W-:Y:S01]  /*0890*/  UISETP.NE.AND UP0, UPT, UR5, 0x1, UPT ;  /* 0x000000010500788c */ /* 0x000fe2000bf05270 */
[----:B------:R-:W-:-:S08]  /*08a0*/  LOP3.LUT P0, RZ, R2, 0x1, RZ, 0xc0, !PT ;  /* 0x0000000102ff7812 */ /* 0x000fd0000780c0ff */
[----:B------:R-:W-:Y:S05]  /*08b0*/  BRA.U !UP0, `(.L_x_4) ;  /* 0x0000000108e47547 */ /* 0x000fea000b800000 */
[----:B------:R-:W0:Y:S01]  /*08c0*/  LDC R15, c[0x0][0x3ac] ;  /* 0x0000eb00ff0f7b82 */ /* 0x000e220000000800 */
[C---:B------:R-:W-:Y:S01]  /*08d0*/  VIADD R9, R3.reuse, UR4 ;  /* 0x0000000403097c36 */ /* 0x040fe20008000000 */
[----:B------:R-:W2:Y:S06]  /*08e0*/  LDCU.64 UR16, c[0x4][URZ] ;  /* 0x01000000ff1077ac */ /* 0x000eac0008000a00 */
[----:B------:R-:W3:Y:S08]  /*08f0*/  LDC.64 R4, c[0x0][0x380] ;  /* 0x0000e000ff047b82 */ /* 0x000ef00000000a00 */
[----:B------:R-:W4:Y:S01]  /*0900*/  LDC.64 R6, c[0x0][0x388] ;  /* 0x0000e200ff067b82 */ /* 0x000f220000000a00 */
[----:B0-----:R-:W-:-:S02]  /*0910*/  IMAD R13, R3, R15, R0 ;  /* 0x0000000f030d7224 */ /* 0x001fc400078e0200 */
[----:B---3--:R-:W-:-:S05]  /*0920*/  IMAD.WIDE R4, R9, 0x4, R4 ;  /* 0x0000000409047825 */ /* 0x008fca00078e0204 */
[----:B------:R-:W3:Y:S01]  /*0930*/  LDG.E R2, desc[UR10][R4.64] ;  /* 0x0000000a04027981 */ /* 0x000ee2000c1e1900 */
[----:B----4-:R-:W-:-:S03]  /*0940*/  IMAD.WIDE R6, R13, 0x4, R6 ;  /* 0x000000040d067825 */ /* 0x010fc600078e0206 */
[----:B------:R-:W4:Y:S04]  /*0950*/  LDG.E R14, desc[UR10][R4.64+0x4] ;  /* 0x0000040a040e7981 */ /* 0x000f28000c1e1900 */
[----:B------:R-:W3:Y:S01]  /*0960*/  LDG.E R13, desc[UR10][R6.64] ;  /* 0x0000000a060d7981 */ /* 0x000ee2000c1e1900 */
[----:B------:R-:W-:-:S06]  /*0970*/  IMAD.WIDE R8, R15, 0x4, R6 ;  /* 0x000000040f087825 */ /* 0x000fcc00078e0206 */
[----:B------:R-:W4:Y:S01]  /*0980*/  LDG.E R9, desc[UR10][R8.64] ;  /* 0x0000000a08097981 */ /* 0x000f22000c1e1900 */
[----:B---3--:R-:W-:-:S04]  /*0990*/  LOP3.LUT R2, R13, R2, RZ, 0x3c, !PT ;  /* 0x000000020d027212 */ /* 0x008fc800078e3cff */
[----:B------:R-:W-:Y:S02]  /*09a0*/  LOP3.LUT R12, R2, 0xff, RZ, 0xc0, !PT ;  /* 0x000000ff020c7812 */ /* 0x000fe400078ec0ff */
[----:B------:R-:W-:Y:S02]  /*09b0*/  SHF.R.U32.HI R10, RZ, 0x8, R2 ;  /* 0x00000008ff0a7819 */ /* 0x000fe40000011602 */
[----:B--2---:R-:W-:Y:S02]  /*09c0*/  IADD3 R12, P1, PT, R12, UR16, RZ ;  /* 0x000000100c0c7c10 */ /* 0x004fe4000ff3e0ff */
[----:B----4-:R-:W-:Y:S02]  /*09d0*/  LOP3.LUT R17, R9, R14, RZ, 0x3c, !PT ;  /* 0x0000000e09117212 */ /* 0x010fe400078e3cff */
[----:B------:R-:W-:Y:S01]  /*09e0*/  LOP3.LUT R10, R10, 0xff, RZ, 0xc0, !PT ;  /* 0x000000ff0a0a7812 */ /* 0x000fe200078ec0ff */
[----:B------:R-:W-:Y:S01]  /*09f0*/  IMAD.X R13, RZ, RZ, UR17, P1 ;  /* 0x00000011ff0d7e24 */ /* 0x000fe200088e06ff */
[----:B------:R-:W-:-:S02]  /*0a00*/  LOP3.LUT R6, R17, 0xff, RZ, 0xc0, !PT ;  /* 0x000000ff11067812 */ /* 0x000fc400078ec0ff */
[--C-:B------:R-:W-:Y:S02]  /*0a10*/  SHF.R.U32.HI R5, RZ, 0x8, R17.reuse ;  /* 0x00000008ff057819 */ /* 0x100fe40000011611 */
[----:B------:R-:W-:Y:S02]  /*0a20*/  IADD3 R14, P1, PT, R10, UR16, RZ ;  /* 0x000000100a0e7c10 */ /* 0x000fe4000ff3e0ff */
[----:B------:R-:W-:Y:S01]  /*0a30*/  SHF.R.U32.HI R7, RZ, 0x10, R17 ;  /* 0x00000010ff077819 */ /* 0x000fe20000011611 */
[----:B------:R0:W2:Y:S01]  /*0a40*/  LDG.E.U8 R10, desc[UR10][R12.64] ;  /* 0x0000000a0c0a7981 */ /* 0x0000a2000c1e1100 */
[----:B------:R-:W-:Y:S02]  /*0a50*/  IADD3 R8, P2, PT, R6, UR16, RZ ;  /* 0x0000001006087c10 */ /* 0x000fe4000ff5e0ff */
[----:B------:R-:W-:Y:S02]  /*0a60*/  LOP3.LUT R5, R5, 0xff, RZ, 0xc0, !PT ;  /* 0x000000ff05057812 */ /* 0x000fe400078ec0ff */
[----:B------:R-:W-:Y:S01]  /*0a70*/  SHF.R.U32.HI R4, RZ, 0x10, R2 ;  /* 0x00000010ff047819 */ /* 0x000fe20000011602 */
[----:B------:R-:W-:Y:S01]  /*0a80*/  IMAD.X R15, RZ, RZ, UR17, P1 ;  /* 0x00000011ff0f7e24 */ /* 0x000fe200088e06ff */
[----:B------:R-:W-:Y:S01]  /*0a90*/  LOP3.LUT R7, R7, 0xff, RZ, 0xc0, !PT ;  /* 0x000000ff07077812 */ /* 0x000fe200078ec0ff */
[----:B------:R-:W-:Y:S01]  /*0aa0*/  IMAD.X R9, RZ, RZ, UR17, P2 ;  /* 0x00000011ff097e24 */ /* 0x000fe200090e06ff */
[----:B------:R-:W-:-:S02]  /*0ab0*/  IADD3 R6, P1, PT, R5, UR16, RZ ;  /* 0x0000001005067c10 */ /* 0x000fc4000ff3e0ff */
[----:B------:R-:W-:Y:S01]  /*0ac0*/  LOP3.LUT R16, R4, 0xff, RZ, 0xc0, !PT ;  /* 0x000000ff04107812 */ /* 0x000fe200078ec0ff */
[----:B------:R-:W2:Y:S01]  /*0ad0*/  LDG.E.U8 R15, desc[UR10][R14.64] ;  /* 0x0000000a0e0f7981 */ /* 0x000ea2000c1e1100 */
[----:B------:R-:W-:Y:S01]  /*0ae0*/  IADD3 R4, P2, PT, R7, UR16, RZ ;  /* 0x0000001007047c10 */ /* 0x000fe2000ff5e0ff */
[----:B------:R-:W-:Y:S01]  /*0af0*/  IMAD.X R7, RZ, RZ, UR17, P1 ;  /* 0x00000011ff077e24 */ /* 0x000fe200088e06ff */
[----:B0-----:R-:W-:Y:S01]  /*0b00*/  LEA.HI R12, P1, R17, UR16, RZ, 0x8 ;  /* 0x00000010110c7c11 */ /* 0x001fe2000f8340ff */
[----:B------:R-:W3:Y:S01]  /*0b10*/  LDG.E.U8 R8, desc[UR10][R8.64] ;  /* 0x0000000a08087981 */ /* 0x000ee2000c1e1100 */
[----:B------:R-:W-:Y:S01]  /*0b20*/  IADD3 R16, P3, PT, R16, UR16, RZ ;  /* 0x0000001010107c10 */ /* 0x000fe2000ff7e0ff */
[----:B------:R-:W-:Y:S01]  /*0b30*/  IMAD.X R5, RZ, RZ, UR17, P2 ;  /* 0x00000011ff057e24 */ /* 0x000fe200090e06ff */
[----:B------:R-:W-:Y:S01]  /*0b40*/  LEA.HI R18, P2, R2, UR16, RZ, 0x8 ;  /* 0x0000001002127c11 */ /* 0x000fe2000f8540ff */
[----:B------:R-:W-:Y:S01]  /*0b50*/  IMAD.X R13, RZ, RZ, UR17, P1 ;  /* 0x00000011ff0d7e24 */ /* 0x000fe200088e06ff */
[----:B------:R-:W3:Y:S01]  /*0b60*/  LDG.E.U8 R7, desc[UR10][R6.64] ;  /* 0x0000000a06077981 */ /* 0x000ee2000c1e1100 */
[----:B------:R-:W-:Y:S01]  /*0b70*/  IMAD.X R17, RZ, RZ, UR17, P3 ;  /* 0x00000011ff117e24 */ /* 0x000fe200098e06ff */
[----:B------:R-:W0:Y:S02]  /*0b80*/  LDC R2, c[0x0][0x3b4] ;  /* 0x0000ed00ff027b82 */ /* 0x000e240000000800 */
[----:B------:R-:W3:Y:S01]  /*0b90*/  LDG.E.U8 R4, desc[UR10][R4.64] ;  /* 0x0000000a04047981 */ /* 0x000ee2000c1e1100 */
[----:B------:R-:W-:-:S03]  /*0ba0*/  IMAD.X R19, RZ, RZ, UR17, P2 ;  /* 0x00000011ff137e24 */ /* 0x000fc600090e06ff */
[----:B------:R-:W4:Y:S04]  /*0bb0*/  LDG.E.U8 R13, desc[UR10][R12.64] ;  /* 0x0000000a0c0d7981 */ /* 0x000f28000c1e1100 */
[----:B------:R-:W2:Y:S04]  /*0bc0*/  LDG.E.U8 R16, desc[UR10][R16.64] ;  /* 0x0000000a10107981 */ /* 0x000ea8000c1e1100 */
[----:B------:R-:W5:Y:S01]  /*0bd0*/  LDG.E.U8 R19, desc[UR10][R18.64] ;  /* 0x0000000a12137981 */ /* 0x000f62000c1e1100 */
[----:B------:R-:W-:Y:S02]  /*0be0*/  VIADD R3, R3, 0x2 ;  /* 0x0000000203037836 */ /* 0x000fe40000000000 */
[----:B0-----:R-:W-:Y:S01]  /*0bf0*/  IMAD R11, R2, 0x2, R11 ;  /* 0x00000002020b7824 */ /* 0x001fe200078e020b */
[----:B---3--:R-:W-:-:S05]  /*0c00*/  IADD3 R8, PT, PT, R4, R7, R8 ;  /* 0x0000000704087210 */ /* 0x008fca0007ffe008 */
[----:B----4-:R-:W-:Y:S01]  /*0c10*/  IMAD.IADD R8, R8, 0x1, R13 ;  /* 0x0000000108087824 */ /* 0x010fe200078e020d */
[----:B--2---:R-:W-:-:S04]  /*0c20*/  IADD3 R10, PT, PT, R16, R15, R10 ;  /* 0x0000000f100a7210 */ /* 0x004fc80007ffe00a */
[----:B-----5:R-:W-:-:S05]  /*0c30*/  IADD3 R8, PT, PT, R8, R10, R19 ;  /* 0x0000000a08087210 */ /* 0x020fca0007ffe013 */
[----:B------:R-:W-:-:S07]  /*0c40*/  IMAD R11, R8, -0x2, R11 ;  /* 0xfffffffe080b7824 */ /* 0x000fce00078e020b */
.L_x_4:
[----:B------:R-:W-:Y:S05]  /*0c50*/  @!P0 BRA `(.L_x_3) ;  /* 0x0000000000848947 */ /* 0x000fea0003800000 */
[----:B------:R-:W0:Y:S01]  /*0c60*/  LDC.64 R4, c[0x0][0x380] ;  /* 0x0000e000ff047b82 */ /* 0x000e220000000a00 */
[----:B------:R-:W2:Y:S01]  /*0c70*/  LDCU UR13, c[0x0][0x3ac] ;  /* 0x00007580ff0d77ac */ /* 0x000ea20008000800 */
[C---:B------:R-:W-:Y:S01]  /*0c80*/  VIADD R9, R3.reuse, UR4 ;  /* 0x0000000403097c36 */ /* 0x040fe20008000000 */
[----:B------:R-:W3:Y:S05]  /*0c90*/  LDCU.64 UR16, c[0x4][URZ] ;  /* 0x01000000ff1077ac */ /* 0x000eea0008000a00 */
[----:B------:R-:W4:Y:S01]  /*0ca0*/  LDC.64 R6, c[0x0][0x388] ;  /* 0x0000e200ff067b82 */ /* 0x000f220000000a00 */
[----:B--2---:R-:W-:Y:S01]  /*0cb0*/  IMAD R13, R3, UR13, R0 ;  /* 0x0000000d030d7c24 */ /* 0x004fe2000f8e0200 */
[----:B------:R-:W2:Y:S01]  /*0cc0*/  LDCU UR13, c[0x0][0x3b4] ;  /* 0x00007680ff0d77ac */ /* 0x000ea20008000800 */
[----:B0-----:R-:W-:-:S06]  /*0cd0*/  IMAD.WIDE R2, R9, 0x4, R4 ;  /* 0x0000000409027825 */ /* 0x001fcc00078e0204 */
[----:B------:R-:W5:Y:S01]  /*0ce0*/  LDG.E R2, desc[UR10][R2.64] ;  /* 0x0000000a02027981 */ /* 0x000f62000c1e1900 */
[----:B----4-:R-:W-:-:S06]  /*0cf0*/  IMAD.WIDE R4, R13, 0x4, R6 ;  /* 0x000000040d047825 */ /* 0x010fcc00078e0206 */
[----:B------:R-:W5:Y:S02]  /*0d00*/  LDG.E R5, desc[UR10][R4.64] ;  /* 0x0000000a04057981 */ /* 0x000f64000c1e1900 */
[----:B-----5:R-:W-:-:S04]  /*0d10*/  LOP3.LUT R10, R5, R2, RZ, 0x3c, !PT ;  /* 0x00000002050a7212 */ /* 0x020fc800078e3cff */
[--C-:B------:R-:W-:Y:S02]  /*0d20*/  SHF.R.U32.HI R7, RZ, 0x8, R10.reuse ;  /* 0x00000008ff077819 */ /* 0x100fe4000001160a */
[----:B------:R-:W-:Y:S02]  /*0d30*/  LOP3.LUT R6, R10, 0xff, RZ, 0xc0, !PT ;  /* 0x000000ff0a067812 */ /* 0x000fe400078ec0ff */
[----:B------:R-:W-:Y:S02]  /*0d40*/  SHF.R.U32.HI R8, RZ, 0x10, R10 ;  /* 0x00000010ff087819 */ /* 0x000fe4000001160a */
[----:B------:R-:W-:Y:S02]  /*0d50*/  LOP3.LUT R7, R7, 0xff, RZ, 0xc0, !PT ;  /* 0x000000ff07077812 */ /* 0x000fe400078ec0ff */
[----:B---3--:R-:W-:Y:S02]  /*0d60*/  IADD3 R6, P0, PT, R6, UR16, RZ ;  /* 0x0000001006067c10 */ /* 0x008fe4000ff1e0ff */
[----:B------:R-:W-:-:S02]  /*0d70*/  LOP3.LUT R9, R8, 0xff, RZ, 0xc0, !PT ;  /* 0x000000ff08097812 */ /* 0x000fc400078ec0ff */
[----:B------:R-:W-:Y:S01]  /*0d80*/  IADD3 R8, P1, PT, R7, UR16, RZ ;  /* 0x0000001007087c10 */ /* 0x000fe2000ff3e0ff */
[----:B------:R-:W-:Y:S01]  /*0d90*/  IMAD.X R7, RZ, RZ, UR17, P0 ;  /* 0x00000011ff077e24 */ /* 0x000fe200080e06ff */
[----:B------:R-:W-:-:S03]  /*0da0*/  IADD3 R2, P0, PT, R9, UR16, RZ ;  /* 0x0000001009027c10 */ /* 0x000fc6000ff1e0ff */
[----:B------:R-:W-:Y:S01]  /*0db0*/  IMAD.X R9, RZ, RZ, UR17, P1 ;  /* 0x00000011ff097e24 */ /* 0x000fe200088e06ff */
[----:B------:R-:W-:Y:S01]  /*0dc0*/  LEA.HI R4, P1, R10, UR16, RZ, 0x8 ;  /* 0x000000100a047c11 */ /* 0x000fe2000f8340ff */
[----:B------:R-:W-:Y:S01]  /*0dd0*/  IMAD.X R3, RZ, RZ, UR17, P0 ;  /* 0x00000011ff037e24 */ /* 0x000fe200080e06ff */
[----:B------:R-:W3:Y:S03]  /*0de0*/  LDG.E.U8 R6, desc[UR10][R6.64] ;  /* 0x0000000a06067981 */ /* 0x000ee6000c1e1100 */
[----:B------:R-:W-:Y:S01]  /*0df0*/  IMAD.X R5, RZ, RZ, UR17, P1 ;  /* 0x00000011ff057e24 */ /* 0x000fe200088e06ff */
[----:B------:R-:W3:Y:S04]  /*0e00*/  LDG.E.U8 R9, desc[UR10][R8.64] ;  /* 0x0000000a08097981 */ /* 0x000ee8000c1e1100 */
[----:B------:R-:W3:Y:S04]  /*0e10*/  LDG.E.U8 R2, desc[UR10][R2.64] ;  /* 0x0000000a02027981 */ /* 0x000ee8000c1e1100 */
[----:B------:R-:W4:Y:S01]  /*0e20*/  LDG.E.U8 R5, desc[UR10][R4.64] ;  /* 0x0000000a04057981 */ /* 0x000f22000c1e1100 */
[----:B--2---:R-:W-:Y:S01]  /*0e30*/  VIADD R11, R11, UR13 ;  /* 0x0000000d0b0b7c36 */ /* 0x004fe20008000000 */
[----:B---3--:R-:W-:-:S05]  /*0e40*/  IADD3 R10, PT, PT, R2, R9, R6 ;  /* 0x00000009020a7210 */ /* 0x008fca0007ffe006 */
[----:B----4-:R-:W-:-:S04]  /*0e50*/  IMAD.IADD R10, R10, 0x1, R5 ;  /* 0x000000010a0a7824 */ /* 0x010fc800078e0205 */
[----:B------:R-:W-:-:S07]  /*0e60*/  IMAD R11, R10, -0x2, R11 ;  /* 0xfffffffe0a0b7824 */ /* 0x000fce00078e020b */
.L_x_3:
[----:B------:R-:W0:Y:S01]  /*0e70*/  LDC R5, c[0x0][0x3b0] ;  /* 0x0000ec00ff057b82 */ /* 0x000e220000000800 */
[----:B------:R-:W2:Y:S01]  /*0e80*/  LDCU UR13, c[0x0][0x398] ;  /* 0x00007300ff0d77ac */ /* 0x000ea20008000800 */
[----:B------:R-:W-:-:S05]  /*0e90*/  VIADD R11, R11, UR7 ;  /* 0x000000070b0b7c36 */ /* 0x000fca0008000000 */
[----:B------:R-:W-:Y:S01]  /*0ea0*/  I2FP.F32.S32 R11, R11 ;  /* 0x0000000b000b7245 */ /* 0x000fe20000201400 */
[----:B------:R-:W3:Y:S01]  /*0eb0*/  LDC.64 R2, c[0x0][0x3a0] ;  /* 0x0000e800ff027b82 */ /* 0x000ee20000000a00 */
[----:B0-----:R-:W-:Y:S02]  /*0ec0*/  IMAD R5, R5, UR9, R0 ;  /* 0x0000000905057c24 */ /* 0x001fe4000f8e0200 */
[----:B------:R-:W-:-:S05]  /*0ed0*/  VIADD R0, R0, UR6 ;  /* 0x0000000600007c36 */ /* 0x000fca0008000000 */
[----:B--2---:R-:W-:Y:S01]  /*0ee0*/  ISETP.GE.AND P0, PT, R0, UR13, PT ;  /* 0x0000000d00007c0c */ /* 0x004fe2000bf06270 */
[----:B---3--:R-:W-:-:S05]  /*0ef0*/  IMAD.WIDE R2, R5, 0x4, R2 ;  /* 0x0000000405027825 */ /* 0x008fca00078e0202 */
[----:B------:R0:W-:Y:S07]  /*0f00*/  STG.E desc[UR10][R2.64], R11 ;  /* 0x0000000b02007986 */ /* 0x0001ee000c10190a */
[----:B------:R-:W-:Y:S05]  /*0f10*/  @!P0 BRA `(.L_x_5) ;  /* 0xfffffff0008c8947 */ /* 0x000fea000383ffff */
[----:B-1----:R-:W-:Y:S05]  /*0f20*/  EXIT ;  /* 0x000000000000794d */ /* 0x002fea0003800000 */
.L_x_0:
[----:B------:R-:W0:Y:S01]  /*0f30*/  I2F.U32.RP R7, UR6 ;  /* 0x0000000600077d06 */ /* 0x000e220008209000 */
[----:B------:R-:W-:Y:S01]  /*0f40*/  VIADD R4, R0, UR6 ;  /* 0x0000000600047c36 */ /* 0x000fe20008000000 */
[----:B------:R-:W-:Y:S01]  /*0f50*/  ISETP.NE.U32.AND P2, PT, RZ, UR6, PT ;  /* 0x00000006ff007c0c */ /* 0x000fe2000bf45070 */
[----:B------:R-:W-:Y:S01]  /*0f60*/  BSSY.RECONVERGENT B0, `(.L_x_6) ;  /* 0x0000027000007945 */ /* 0x000fe20003800200 */
[----:B------:R-:W-:Y:S02]  /*0f70*/  I2FP.F32.S32 R13, UR7 ;  /* 0x00000007000d7c45 */ /* 0x000fe40008201400 */
[C---:B------:R-:W-:Y:S02]  /*0f80*/  ISETP.GE.U32.AND P0, PT, R4.reuse, UR8, PT ;  /* 0x0000000804007c0c */ /* 0x040fe4000bf06070 */
[----:B------:R-:W-:Y:S02]  /*0f90*/  VIMNMX.U32 R5, PT, PT, R4, UR8, !PT ;  /* 0x0000000804057c48 */ /* 0x000fe4000ffe0000 */
[----:B------:R-:W-:-:S04]  /*0fa0*/  SEL R6, RZ, 0x1, P0 ;  /* 0x00000001ff067807 */ /* 0x000fc80000000000 */
[----:B------:R-:W-:Y:S01]  /*0fb0*/  IADD3 R5, PT, PT, R5, -R4, -R6 ;  /* 0x8000000405057210 */ /* 0x000fe20007ffe806 */
[----:B0-----:R-:W0:Y:S02]  /*0fc0*/  MUFU.RCP R7, R7 ;  /* 0x0000000700077308 */ /* 0x001e240000001000 */
[----:B0-----:R-:W-:-:S06]  /*0fd0*/  VIADD R2, R7, 0xffffffe ;  /* 0x0ffffffe07027836 */ /* 0x001fcc0000000000 */
[----:B------:R0:W1:Y:S02]  /*0fe0*/  F2I.FTZ.U32.TRUNC.NTZ R3, R2 ;  /* 0x0000000200037305 */ /* 0x000064000021f000 */
[----:B0-----:R-:W-:Y:S02]  /*0ff0*/  IMAD.MOV.U32 R2, RZ, RZ, RZ ;  /* 0x000000ffff027224 */ /* 0x001fe400078e00ff */
[----:B-1----:R-:W-:-:S04]  /*1000*/  IMAD.MOV R9, RZ, RZ, -R3 ;  /* 0x000000ffff097224 */ /* 0x002fc800078e0a03 */
[----:B------:R-:W-:-:S04]  /*1010*/  IMAD R9, R9, UR6, RZ ;  /* 0x0000000609097c24 */ /* 0x000fc8000f8e02ff */
[----:B------:R-:W-:-:S06]  /*1020*/  IMAD.HI.U32 R8, R3, R9, R2 ;  /* 0x0000000903087227 */ /* 0x000fcc00078e0002 */
[----:B------:R-:W-:-:S04]  /*1030*/  IMAD.HI.U32 R3, R8, R5, RZ ;  /* 0x0000000508037227 */ /* 0x000fc800078e00ff */
[----:B------:R-:W-:-:S04]  /*1040*/  IMAD.MOV R2, RZ, RZ, -R3 ;  /* 0x000000ffff027224 */ /* 0x000fc800078e0a03 */
[----:B------:R-:W-:-:S05]  /*1050*/  IMAD R5, R2, UR6, R5 ;  /* 0x0000000602057c24 */ /* 0x000fca000f8e0205 */
[----:B------:R-:W-:-:S13]  /*1060*/  ISETP.GE.U32.AND P0, PT, R5, UR6, PT ;  /* 0x0000000605007c0c */ /* 0x000fda000bf06070 */
[----:B------:R-:W-:Y:S02]  /*1070*/  @P0 VIADD R5, R5, -UR6 ;  /* 0x8000000605050c36 */ /* 0x000fe40008000000 */
[----:B------:R-:W-:-:S03]  /*1080*/  @P0 VIADD R3, R3, 0x1 ;  /* 0x0000000103030836 */ /* 0x000fc60000000000 */
[----:B------:R-:W-:-:S13]  /*1090*/  ISETP.GE.U32.AND P1, PT, R5, UR6, PT ;  /* 0x0000000605007c0c */ /* 0x000fda000bf26070 */
[----:B------:R-:W-:Y:S01]  /*10a0*/  @P1 VIADD R3, R3, 0x1 ;  /* 0x0000000103031836 */ /* 0x000fe20000000000 */
[----:B------:R-:W-:-:S05]  /*10b0*/  @!P2 LOP3.LUT R3, RZ, UR6, RZ, 0x33, !PT ;  /* 0x00000006ff03ac12 */ /* 0x000fca000f8e33ff */
[----:B------:R-:W-:-:S05]  /*10c0*/  IMAD.IADD R2, R6, 0x1, R3 ;  /* 0x0000000106027824 */ /* 0x000fca00078e0203 */
[C---:B------:R-:W-:Y:S02]  /*10d0*/  LOP3.LUT R3, R2.reuse, 0x3, RZ, 0xc0, !PT ;  /* 0x0000000302037812 */ /* 0x040fe400078ec0ff */
[----:B------:R-:W-:Y:S02]  /*10e0*/  ISETP.GE.U32.AND P1, PT, R2, 0x3, PT ;  /* 0x000000030200780c */ /* 0x000fe40003f26070 */
[----:B------:R-:W-:-:S13]  /*10f0*/  ISETP.NE.AND P0, PT, R3, 0x3, PT ;  /* 0x000000030300780c */ /* 0x000fda0003f05270 */
[----:B------:R-:W-:Y:S05]  /*1100*/  @!P0 BRA `(.L_x_7) ;  /* 0x0000000000308947 */ /* 0x000fea0003800000 */
[----:B------:R-:W0:Y:S01]  /*1110*/  LDC R9, c[0x0][0x3b0] ;  /* 0x0000ec00ff097b82 */ /* 0x000e220000000800 */
[----:B------:R-:W-:Y:S02]  /*1120*/  VIADD R2, R2, 0x1 ;  /* 0x0000000102027836 */ /* 0x000fe40000000000 */
[----:B------:R-:W-:-:S03]  /*1130*/  IMAD.MOV.U32 R6, RZ, RZ, RZ ;  /* 0x000000ffff067224 */ /* 0x000fc600078e00ff */
[----:B------:R-:W-:Y:S02]  /*1140*/  LOP3.LUT R7, R2, 0x3, RZ, 0xc0, !PT ;  /* 0x0000000302077812 */ /* 0x000fe400078ec0ff */
[----:B------:R-:W1:Y:S05]  /*1150*/  LDC.64 R4, c[0x0][0x3a0] ;  /* 0x0000e800ff047b82 */ /* 0x000e6a0000000a00 */
.L_x_8:
[----:B0-2---:R-:W-:Y:S02]  /*1160*/  IMAD R3, R9, UR9, R0 ;  /* 0x0000000909037c24 */ /* 0x005fe4000f8e0200 */
[----:B------:R-:W-:Y:S02]  /*1170*/  VIADD R6, R6, 0x1 ;  /* 0x0000000106067836 */ /* 0x000fe40000000000 */
[----:B-1----:R-:W-:-:S03]  /*1180*/  IMAD.WIDE R2, R3, 0x4, R4 ;  /* 0x0000000403027825 */ /* 0x002fc600078e0204 */
[----:B------:R-:W-:Y:S01]  /*1190*/  ISETP.NE.AND P0, PT, R6, R7, PT ;  /* 0x000000070600720c */ /* 0x000fe20003f05270 */
[----:B------:R-:W-:Y:S01]  /*11a0*/  VIADD R0, R0, UR6 ;  /* 0x0000000600007c36 */ /* 0x000fe20008000000 */
[----:B------:R2:W-:Y:S11]  /*11b0*/  STG.E desc[UR10][R2.64], R13 ;  /* 0x0000000d02007986 */ /* 0x0005f6000c10190a */
[----:B------:R-:W-:Y:S05]  /*11c0*/  @P0 BRA `(.L_x_8) ;  /* 0xfffffffc00e40947 */ /* 0x000fea000383ffff */
.L_x_7:
[----:B------:R-:W-:Y:S05]  /*11d0*/  BSYNC.RECONVERGENT B0 ;  /* 0x0000000000007941 */ /* 0x000fea0003800200 */
.L_x_6:
[----:B------:R-:W-:Y:S05]  /*11e0*/  @!P1 EXIT ;  /* 0x000000000000994d */ /* 0x000fea0003800000 */
[----:B------:R-:W0:Y:S01]  /*11f0*/  LDC R15, c[0x0][0x3b0] ;  /* 0x0000ec00ff0f7b82 */ /* 0x000e220000000800 */
[----:B------:R-:W-:-:S07]  /*1200*/  USHF.L.U32 UR4, UR6, 0x2, URZ ;  /* 0x0000000206047899 */ /* 0x000fce00080006ff */
[----:B------:R-:W1:Y:S05]  /*1210*/  LDC.64 R8, c[0x0][0x3a0] ;  /* 0x0000e800ff087b82 */ /* 0x000e6a0000000a00 */
.L_x_9:
[----:B0--3--:R-:W-:Y:S02]  /*1220*/  IMAD R11, R15, UR9, R0 ;  /* 0x000000090f0b7c24 */ /* 0x009fe4000f8e0200 */
[----:B------:R-:W-:Y:S02]  /*1230*/  VIADD R0, R0, UR4 ;  /* 0x0000000400007c36 */ /* 0x000fe40008000000 */
[----:B-1----:R-:W-:-:S03]  /*1240*/  IMAD.WIDE R10, R11, 0x4, R8 ;  /* 0x000000040b0a7825 */ /* 0x002fc600078e0208 */
[----:B--2---:R-:W-:Y:S02]  /*1250*/  IADD3 R2, P0, PT, R10, UR4, RZ ;  /* 0x000000040a027c10 */ /* 0x004fe4000ff1e0ff */
[----:B------:R3:W-:Y:S03]  /*1260*/  STG.E desc[UR10][R10.64], R13 ;  /* 0x0000000d0a007986 */ /* 0x0007e6000c10190a */
[----:B------:R-:W-:Y:S01]  /*1270*/  IMAD.X R3, RZ, RZ, R11, P0 ;  /* 0x000000ffff037224 */ /* 0x000fe200000e060b */
[----:B------:R-:W-:-:S04]  /*1280*/  IADD3 R4, P0, PT, R2, UR4, RZ ;  /* 0x0000000402047c10 */ /* 0x000fc8000ff1e0ff */
[----:B------:R3:W-:Y:S01]  /*1290*/  STG.E desc[UR10][R2.64], R13 ;  /* 0x0000000d02007986 */ /* 0x0007e2000c10190a */
[----:B------:R-:W-:Y:S01]  /*12a0*/  IMAD.X R5, RZ, RZ, R3, P0 ;  /* 0x000000ffff057224 */ /* 0x000fe200000e0603 */
[----:B------:R-:W-:-:S04]  /*12b0*/  IADD3 R6, P0, PT, R4, UR4, RZ ;  /* 0x0000000404067c10 */ /* 0x000fc8000ff1e0ff */
[----:B------:R3:W-:Y:S01]  /*12c0*/  STG.E desc[UR10][R4.64], R13 ;  /* 0x0000000d04007986 */ /* 0x0007e2000c10190a */
[----:B------:R-:W-:Y:S01]  /*12d0*/  IMAD.X R7, RZ, RZ, R5, P0 ;  /* 0x000000ffff077224 */ /* 0x000fe200000e0605 */
[----:B------:R-:W-:-:S04]  /*12e0*/  ISETP.GE.AND P0, PT, R0, UR8, PT ;  /* 0x0000000800007c0c */ /* 0x000fc8000bf06270 */
[----:B------:R3:W-:Y:S09]  /*12f0*/  STG.E desc[UR10][R6.64], R13 ;  /* 0x0000000d06007986 */ /* 0x0007f2000c10190a */
[----:B------:R-:W-:Y:S05]  /*1300*/  @!P0 BRA `(.L_x_9) ;  /* 0xfffffffc00c48947 */ /* 0x000fea000383ffff */
[----:B------:R-:W-:Y:S05]  /*1310*/  EXIT ;  /* 0x000000000000794d */ /* 0x000fea0003800000 */
.L_x_10:
[----:B------:R-:W-:-:S00]  /*1320*/  BRA `(.L_x_10) ;  /* 0xfffffffc00fc7947 */ /* 0x000fc0000383ffff */
[----:B------:R-:W-:-:S00]  /*1330*/  NOP ;  /* 0x0000000000007918 */ /* 0x000fc00000000000 */
        /* <DEDUP_REMOVED lines=12> */
.L_x_34:


//--------------------- .text._Z11BMatrix2BinPfPiiiiii --------------------------
	.section	.text._Z11BMatrix2BinPfPiiiiii,"ax",@progbits
	.align	128
        .global         _Z11BMatrix2BinPfPiiiiii
        .type           _Z11BMatrix2BinPfPiiiiii,@function
        .size           _Z11BMatrix2BinPfPiiiiii,(.L_x_35 - _Z11BMatrix2BinPfPiiiiii)
        .other          _Z11BMatrix2BinPfPiiiiii,@"STO_CUDA_ENTRY STV_DEFAULT"
_Z11BMatrix2BinPfPiiiiii:
.text._Z11BMatrix2BinPfPiiiiii:
[----:B------:R-:W-:Y:S01]  /*0000*/  LDC R1, c[0x0][0x37c] ;  /* 0x0000df00ff017b82 */ /* 0x000fe20000000800 */
[----:B------:R-:W0:Y:S07]  /*0010*/  S2R R3, SR_TID.X ;  /* 0x0000000000037919 */ /* 0x000e2e0000002100 */
[----:B------:R-:W0:Y:S01]  /*0020*/  S2UR UR4, SR_CTAID.X ;  /* 0x00000000000479c3 */ /* 0x000e220000002500 */
[----:B------:R-:W1:Y:S01]  /*0030*/  LDCU UR6, c[0x0][0x39c] ;  /* 0x00007380ff0677ac */ /* 0x000e620008000800 */
[----:B------:R-:W2:Y:S06]  /*0040*/  LDCU UR5, c[0x0][0x390] ;  /* 0x00007200ff0577ac */ /* 0x000eac0008000800 */
[----:B------:R-:W0:Y:S01]  /*0050*/  LDC R2, c[0x0][0x360] ;  /* 0x0000d800ff027b82 */ /* 0x000e220000000800 */
[----:B-1----:R-:W-:-:S04]  /*0060*/  IMAD.U32 R4, RZ, RZ, UR6 ;  /* 0x00000006ff047e24 */ /* 0x002fc8000f8e00ff */
[----:B--2---:R-:W-:Y:S02]  /*0070*/  IMAD R0, R4, UR5, RZ ;  /* 0x0000000504007c24 */ /* 0x004fe4000f8e02ff */
[----:B0-----:R-:W-:-:S05]  /*0080*/  IMAD R3, R2, UR4, R3 ;  /* 0x0000000402037c24 */ /* 0x001fca000f8e0203 */
[----:B------:R-:W-:-:S13]  /*0090*/  ISETP.GE.AND P0, PT, R3, R0, PT ;  /* 0x000000000300720c */ /* 0x000fda0003f06270 */
[----:B------:R-:W-:Y:S05]  /*00a0*/  @P0 EXIT ;  /* 0x000000000000094d */ /* 0x000fea0003800000 */
[----:B------:R-:W0:Y:S01]  /*00b0*/  LDCU UR4, c[0x0][0x3a0] ;  /* 0x00007400ff0477ac */ /* 0x000e220008000800 */
[----:B------:R-:W1:Y:S01]  /*00c0*/  LDCU UR5, c[0x0][0x370] ;  /* 0x00006e00ff0577ac */ /* 0x000e620008000800 */
[----:B------:R-:W2:Y:S01]  /*00d0*/  LDCU.64 UR8, c[0x0][0x358] ;  /* 0x00006b00ff0877ac */ /* 0x000ea20008000a00 */
[----:B0-----:R-:W-:Y:S01]  /*00e0*/  UISETP.GE.AND UP0, UPT, UR4, 0x1, UPT ;  /* 0x000000010400788c */ /* 0x001fe2000bf06270 */
[----:B-1----:R-:W-:-:S08]  /*00f0*/  IMAD R2, R2, UR5, RZ ;  /* 0x0000000502027c24 */ /* 0x002fd0000f8e02ff */
[----:B--2---:R-:W-:Y:S05]  /*0100*/  BRA.U !UP0, `(.L_x_11) ;  /* 0x0000000d080c7547 */ /* 0x004fea000b800000 */
[----:B------:R-:W-:Y:S02]  /*0110*/  ULOP3.LUT UR5, UR4, 0x7ffffff8, URZ, 0xc0, !UPT ;  /* 0x7ffffff804057892 */ /* 0x000fe4000f8ec0ff */
[----:B------:R-:W-:Y:S02]  /*0120*/  ULOP3.LUT UR4, UR4, 0x7, URZ, 0xc0, !UPT ;  /* 0x0000000704047892 */ /* 0x000fe4000f8ec0ff */
[----:B------:R-:W-:-:S12]  /*0130*/  UIADD3 UR5, UPT, UPT, -UR5, URZ, URZ ;  /* 0x000000ff05057290 */ /* 0x000fd8000fffe1ff */
.L_x_16:
[----:B0-----:R-:W0:Y:S01]  /*0140*/  LDC R10, c[0x0][0x39c] ;  /* 0x0000e700ff0a7b82 */ /* 0x001e220000000800 */
[----:B------:R-:W-:Y:S02]  /*0150*/  HFMA2 R18, -RZ, RZ, 0, 0 ;  /* 0x00000000ff127431 */ /* 0x000fe400000001ff */
[----:B------:R-:W-:Y:S01]  /*0160*/  IMAD.MOV.U32 R26, RZ, RZ, RZ ;  /* 0x000000ffff1a7224 */ /* 0x000fe200078e00ff */
[----:B0-----:R-:W-:-:S04]  /*0170*/  IABS R7, R10 ;  /* 0x0000000a00077213 */ /* 0x001fc80000000000 */
[----:B------:R-:W0:Y:S08]  /*0180*/  I2F.RP R6, R7 ;  /* 0x0000000700067306 */ /* 0x000e300000209400 */
[----:B0-----:R-:W0:Y:S02]  /*0190*/  MUFU.RCP R6, R6 ;  /* 0x0000000600067308 */ /* 0x001e240000001000 */
[----:B0-----:R-:W-:-:S06]  /*01a0*/  VIADD R4, R6, 0xffffffe ;  /* 0x0ffffffe06047836 */ /* 0x001fcc0000000000 */
[----:B------:R0:W1:Y:S02]  /*01b0*/  F2I.FTZ.U32.TRUNC.NTZ R5, R4 ;  /* 0x0000000400057305 */ /* 0x000064000021f000 */
[----:B0-----:R-:W-:Y:S01]  /*01c0*/  IMAD.MOV.U32 R4, RZ, RZ, RZ ;  /* 0x000000ffff047224 */ /* 0x001fe200078e00ff */
[----:B-1----:R-:W-:-:S05]  /*01d0*/  IADD3 R8, PT, PT, RZ, -R5, RZ ;  /* 0x80000005ff087210 */ /* 0x002fca0007ffe0ff */
[----:B------:R-:W-:Y:S01]  /*01e0*/  IMAD R9, R8, R7, RZ ;  /* 0x0000000708097224 */ /* 0x000fe200078e02ff */
[----:B------:R-:W-:-:S03]  /*01f0*/  IABS R8, R3 ;  /* 0x0000000300087213 */ /* 0x000fc60000000000 */
[----:B------:R-:W-:Y:S02]  /*0200*/  IMAD.HI.U32 R5, R5, R9, R4 ;  /* 0x0000000905057227 */ /* 0x000fe400078e0004 */
[----:B------:R-:W0:Y:S04]  /*0210*/  LDC R4, c[0x0][0x3a0] ;  /* 0x0000e800ff047b82 */ /* 0x000e280000000800 */
[----:B------:R-:W-:-:S04]  /*0220*/  IMAD.HI.U32 R5, R5, R8, RZ ;  /* 0x0000000805057227 */ /* 0x000fc800078e00ff */
[----:B------:R-:W-:-:S04]  /*0230*/  IMAD.MOV R6, RZ, RZ, -R5 ;  /* 0x000000ffff067224 */ /* 0x000fc800078e0a05 */
[----:B------:R-:W-:Y:S02]  /*0240*/  IMAD R6, R7, R6, R8 ;  /* 0x0000000607067224 */ /* 0x000fe400078e0208 */
[----:B------:R-:W-:-:S03]  /*0250*/  IMAD.MOV.U32 R8, RZ, RZ, 0x1 ;  /* 0x00000001ff087424 */ /* 0x000fc600078e00ff */
[----:B------:R-:W-:-:S13]  /*0260*/  ISETP.GT.U32.AND P1, PT, R7, R6, PT ;  /* 0x000000060700720c */ /* 0x000fda0003f24070 */
[-C--:B------:R-:W-:Y:S01]  /*0270*/  @!P1 IADD3 R6, PT, PT, R6, -R7.reuse, RZ ;  /* 0x8000000706069210 */ /* 0x080fe20007ffe0ff */
[----:B------:R-:W-:Y:S01]  /*0280*/  @!P1 VIADD R5, R5, 0x1 ;  /* 0x0000000105059836 */ /* 0x000fe20000000000 */
[----:B------:R-:W-:Y:S02]  /*0290*/  ISETP.NE.AND P1, PT, R10, RZ, PT ;  /* 0x000000ff0a00720c */ /* 0x000fe40003f25270 */
[----:B------:R-:W-:Y:S02]  /*02a0*/  ISETP.GE.U32.AND P0, PT, R6, R7, PT ;  /* 0x000000070600720c */ /* 0x000fe40003f06070 */
[----:B------:R-:W-:-:S04]  /*02b0*/  LOP3.LUT R6, R3, R10, RZ, 0x3c, !PT ;  /* 0x0000000a03067212 */ /* 0x000fc800078e3cff */
[----:B------:R-:W-:-:S07]  /*02c0*/  ISETP.GE.AND P2, PT, R6, RZ, PT ;  /* 0x000000ff0600720c */ /* 0x000fce0003f46270 */
[----:B------:R-:W-:Y:S01]  /*02d0*/  @P0 VIADD R5, R5, 0x1 ;  /* 0x0000000105050836 */ /* 0x000fe20000000000 */
[----:B0-----:R-:W-:-:S05]  /*02e0*/  ISETP.GE.U32.AND P0, PT, R4, 0x8, PT ;  /* 0x000000080400780c */ /* 0x001fca0003f06070 */
[----:B------:R-:W-:Y:S02]  /*02f0*/  @!P2 IADD3 R5, PT, PT, -R5, RZ, RZ ;  /* 0x000000ff0505a210 */ /* 0x000fe40007ffe1ff */
[----:B------:R-:W-:-:S05]  /*0300*/  @!P1 LOP3.LUT R5, RZ, R10, RZ, 0x33, !PT ;  /* 0x0000000aff059212 */ /* 0x000fca00078e33ff */
[----:B------:R-:W-:-:S04]  /*0310*/  IMAD.MOV R6, RZ, RZ, -R5 ;  /* 0x000000ffff067224 */ /* 0x000fc800078e0a05 */
[----:B------:R-:W-:-:S04]  /*0320*/  IMAD R6, R10, R6, R3 ;  /* 0x000000060a067224 */ /* 0x000fc800078e0203 */
[----:B------:R-:W-:Y:S01]  /*0330*/  IMAD R9, R6, R4, R4 ;  /* 0x0000000406097224 */ /* 0x000fe200078e0204 */
[----:B------:R-:W-:Y:S06]  /*0340*/  @!P0 BRA `(.L_x_12) ;  /* 0x0000000400388947 */ /* 0x000fec0003800000 */
[----:B------:R-:W0:Y:S01]  /*0350*/  LDC R10, c[0x0][0x394] ;  /* 0x0000e500ff0a7b82 */ /* 0x000e220000000800 */
[C---:B------:R-:W-:Y:S01]  /*0360*/  IADD3 R19, PT, PT, R9.reuse, -0x4, RZ ;  /* 0xfffffffc09137810 */ /* 0x040fe20007ffe0ff */
[C---:B------:R-:W-:Y:S01]  /*0370*/  VIADD R29, R9.reuse, 0xfffffffd ;  /* 0xfffffffd091d7836 */ /* 0x040fe20000000000 */
[C---:B------:R-:W-:Y:S01]  /*0380*/  IADD3 R27, PT, PT, R9.reuse, -0x7, RZ ;  /* 0xfffffff9091b7810 */ /* 0x040fe20007ffe0ff */
[C---:B------:R-:W-:Y:S01]  /*0390*/  VIADD R23, R9.reuse, 0xfffffffb ;  /* 0xfffffffb09177836 */ /* 0x040fe20000000000 */
[C---:B------:R-:W-:Y:S01]  /*03a0*/  IADD3 R24, PT, PT, R9.reuse, -0x1, RZ ;  /* 0xffffffff09187810 */ /* 0x040fe20007ffe0ff */
[C---:B------:R-:W-:Y:S01]  /*03b0*/  VIADD R25, R9.reuse, 0xfffffffa ;  /* 0xfffffffa09197836 */ /* 0x040fe20000000000 */
[----:B------:R-:W-:Y:S01]  /*03c0*/  MOV R7, UR5 ;  /* 0x0000000500077c02 */ /* 0x000fe20008000f00 */
[C---:B------:R-:W-:Y:S01]  /*03d0*/  VIADD R11, R9.reuse, 0xfffffff8 ;  /* 0xfffffff8090b7836 */ /* 0x040fe20000000000 */
[----:B------:R-:W-:Y:S01]  /*03e0*/  LOP3.LUT R18, R4, 0x7ffffff8, RZ, 0xc0, !PT ;  /* 0x7ffffff804127812 */ /* 0x000fe200078ec0ff */
[----:B------:R-:W-:-:S02]  /*03f0*/  VIADD R22, R9, 0xfffffffe ;  /* 0xfffffffe09167836 */ /* 0x000fc40000000000 */
[----:B------:R-:W-:Y:S02]  /*0400*/  IMAD.MOV.U32 R26, RZ, RZ, RZ ;  /* 0x000000ffff1a7224 */ /* 0x000fe400078e00ff */
[----:B------:R-:W-:Y:S02]  /*0410*/  IMAD.MOV.U32 R8, RZ, RZ, 0x1 ;  /* 0x00000001ff087424 */ /* 0x000fe400078e00ff */
[-CC-:B0-----:R-:W-:Y:S02]  /*0420*/  IMAD R29, R29, R10.reuse, R5.reuse ;  /* 0x0000000a1d1d7224 */ /* 0x181fe400078e0205 */
[-CC-:B------:R-:W-:Y:S02]  /*0430*/  IMAD R19, R19, R10.reuse, R5.reuse ;  /* 0x0000000a13137224 */ /* 0x180fe400078e0205 */
[-CC-:B------:R-:W-:Y:S02]  /*0440*/  IMAD R23, R23, R10.reuse, R5.reuse ;  /* 0x0000000a17177224 */ /* 0x180fe400078e0205 */
[----:B------:R-:W-:-:S02]  /*0450*/  IMAD R25, R25, R10, R5 ;  /* 0x0000000a19197224 */ /* 0x000fc400078e0205 */
[-CC-:B------:R-:W-:Y:S02]  /*0460*/  IMAD R27, R27, R10.reuse, R5.reuse ;  /* 0x0000000a1b1b7224 */ /* 0x180fe400078e0205 */
[-CC-:B------:R-:W-:Y:S02]  /*0470*/  IMAD R11, R11, R10.reuse, R5.reuse ;  /* 0x0000000a0b0b7224 */ /* 0x180fe400078e0205 */
[-CC-:B------:R-:W-:Y:S02]  /*0480*/  IMAD R22, R22, R10.reuse, R5.reuse ;  /* 0x0000000a16167224 */ /* 0x180fe400078e0205 */
[----:B------:R-:W-:-:S07]  /*0490*/  IMAD R24, R24, R10, R5 ;  /* 0x0000000a18187224 */ /* 0x000fce00078e0205 */
.L_x_13:
[----:B------:R-:W0:Y:S02]  /*04a0*/  LDC.64 R12, c[0x0][0x380] ;  /* 0x0000e000ff0c7b82 */ /* 0x000e240000000a00 */
[----:B0-----:R-:W-:-:S04]  /*04b0*/  IMAD.WIDE R14, R24, 0x4, R12 ;  /* 0x00000004180e7825 */ /* 0x001fc800078e020c */
[--C-:B------:R-:W-:Y:S01]  /*04c0*/  IMAD.WIDE R20, R22, 0x4, R12.reuse ;  /* 0x0000000416147825 */ /* 0x100fe200078e020c */
[----:B------:R0:W2:Y:S03]  /*04d0*/  LDG.E R28, desc[UR8][R14.64] ;  /* 0x000000080e1c7981 */ /* 0x0000a6000c1e1900 */
[--C-:B------:R-:W-:Y:S02]  /*04e0*/  IMAD.WIDE R16, R29, 0x4, R12.reuse ;  /* 0x000000041d107825 */ /* 0x100fe400078e020c */
[----:B------:R-:W3:Y:S04]  /*04f0*/  LDG.E R20, desc[UR8][R20.64] ;  /* 0x0000000814147981 */ /* 0x000ee8000c1e1900 */
[----:B------:R-:W4:Y:S01]  /*0500*/  LDG.E R16, desc[UR8][R16.64] ;  /* 0x0000000810107981 */ /* 0x000f22000c1e1900 */
[----:B0-----:R-:W-:-:S06]  /*0510*/  IMAD.WIDE R14, R19, 0x4, R12 ;  /* 0x00000004130e7825 */ /* 0x001fcc00078e020c */
[----:B------:R-:W5:Y:S01]  /*0520*/  LDG.E R14, desc[UR8][R14.64] ;  /* 0x000000080e0e7981 */ /* 0x000f62000c1e1900 */
[----:B--2---:R-:W-:Y:S01]  /*0530*/  FSETP.NEU.AND P0, PT, R28, 1, PT ;  /* 0x3f8000001c00780b */ /* 0x004fe20003f0d000 */
[----:B------:R-:W-:Y:S01]  /*0540*/  IMAD.SHL.U32 R28, R8, 0x2, RZ ;  /* 0x00000002081c7824 */ /* 0x000fe200078e00ff */
[----:B---3--:R-:W-:Y:S01]  /*0550*/  FSETP.NEU.AND P1, PT, R20, 1, PT ;  /* 0x3f8000001400780b */ /* 0x008fe20003f2d000 */
[C---:B------:R-:W-:Y:S01]  /*0560*/  IMAD.SHL.U32 R20, R8.reuse, 0x4, RZ ;  /* 0x0000000408147824 */ /* 0x040fe200078e00ff */
[----:B------:R-:W-:Y:S02]  /*0570*/  SEL R21, R8, RZ, !P0 ;  /* 0x000000ff08157207 */ /* 0x000fe40004000000 */
[----:B----4-:R-:W-:Y:S02]  /*0580*/  FSETP.NEU.AND P2, PT, R16, 1, PT ;  /* 0x3f8000001000780b */ /* 0x010fe40003f4d000 */
[----:B------:R-:W-:Y:S02]  /*0590*/  SEL R28, R28, RZ, !P1 ;  /* 0x000000ff1c1c7207 */ /* 0x000fe40004800000 */
[----:B------:R-:W-:-:S02]  /*05a0*/  SHF.L.U32 R16, R8, 0x3, RZ ;  /* 0x0000000308107819 */ /* 0x000fc400000006ff */
[----:B-----5:R-:W-:Y:S02]  /*05b0*/  FSETP.NEU.AND P0, PT, R14, 1, PT ;  /* 0x3f8000000e00780b */ /* 0x020fe40003f0d000 */
[----:B------:R-:W-:Y:S02]  /*05c0*/  IADD3 R26, PT, PT, R28, R21, R26 ;  /* 0x000000151c1a7210 */ /* 0x000fe40007ffe01a */
[----:B------:R-:W-:Y:S02]  /*05d0*/  SEL R17, R20, RZ, !P2 ;  /* 0x000000ff14117207 */ /* 0x000fe40005000000 */
[----:B------:R-:W-:Y:S01]  /*05e0*/  SEL R16, R16, RZ, !P0 ;  /* 0x000000ff10107207 */ /* 0x000fe20004000000 */
[----:B------:R-:W-:-:S03]  /*05f0*/  IMAD.WIDE R14, R23, 0x4, R12 ;  /* 0x00000004170e7825 */ /* 0x000fc600078e020c */
[----:B------:R-:W-:Y:S01]  /*0600*/  IADD3 R26, PT, PT, R16, R17, R26 ;  /* 0x00000011101a7210 */ /* 0x000fe20007ffe01a */
[--C-:B------:R-:W-:Y:S02]  /*0610*/  IMAD.WIDE R16, R25, 0x4, R12.reuse ;  /* 0x0000000419107825 */ /* 0x100fe400078e020c */
[----:B------:R-:W2:Y:S02]  /*0620*/  LDG.E R14, desc[UR8][R14.64] ;  /* 0x000000080e0e7981 */ /* 0x000ea4000c1e1900 */
[--C-:B------:R-:W-:Y:S02]  /*0630*/  IMAD.WIDE R20, R27, 0x4, R12.reuse ;  /* 0x000000041b147825 */ /* 0x100fe400078e020c */
[----:B------:R-:W3:Y:S02]  /*0640*/  LDG.E R16, desc[UR8][R16.64] ;  /* 0x0000000810107981 */ /* 0x000ee4000c1e1900 */
[----:B------:R-:W-:Y:S02]  /*0650*/  IMAD.WIDE R12, R11, 0x4, R12 ;  /* 0x000000040b0c7825 */ /* 0x000fe400078e020c */
[----:B------:R-:W4:Y:S04]  /*0660*/  LDG.E R20, desc[UR8][R20.64] ;  /* 0x0000000814147981 */ /* 0x000f28000c1e1900 */
[----:B------:R0:W5:Y:S01]  /*0670*/  LDG.E R13, desc[UR8][R12.64] ;  /* 0x000000080c0d7981 */ /* 0x000162000c1e1900 */
[----:B------:R-:W-:Y:S01]  /*0680*/  IADD3 R7, PT, PT, R7, 0x8, RZ ;  /* 0x0000000807077810 */ /* 0x000fe20007ffe0ff */
[----:B------:R-:W-:-:S03]  /*0690*/  IMAD.SHL.U32 R28, R8, 0x10, RZ ;  /* 0x00000010081c7824 */ /* 0x000fc600078e00ff */
[----:B------:R-:W-:Y:S01]  /*06a0*/  ISETP.NE.AND P2, PT, R7, RZ, PT ;  /* 0x000000ff0700720c */ /* 0x000fe20003f45270 */
[----:B0-----:R-:W-:Y:S01]  /*06b0*/  IMAD.SHL.U32 R12, R8, 0x20, RZ ;  /* 0x00000020080c7824 */ /* 0x001fe200078e00ff */
[----:B--2---:R-:W-:Y:S02]  /*06c0*/  FSETP.NEU.AND P0, PT, R14, 1, PT ;  /* 0x3f8000000e00780b */ /* 0x004fe40003f0d000 */
[----:B---3--:R-:W-:Y:S02]  /*06d0*/  FSETP.NEU.AND P1, PT, R16, 1, PT ;  /* 0x3f8000001000780b */ /* 0x008fe40003f2d000 */
[----:B------:R-:W-:Y:S02]  /*06e0*/  SEL R28, R28, RZ, !P0 ;  /* 0x000000ff1c1c7207 */ /* 0x000fe40004000000 */
[----:B------:R-:W-:Y:S01]  /*06f0*/  SEL R15, R12, RZ, !P1 ;  /* 0x000000ff0c0f7207 */ /* 0x000fe20004800000 */
[----:B------:R-:W-:Y:S01]  /*0700*/  IMAD.SHL.U32 R12, R8, 0x40, RZ ;  /* 0x00000040080c7824 */ /* 0x000fe200078e00ff */
[----:B----4-:R-:W-:-:S02]  /*0710*/  FSETP.NEU.AND P0, PT, R20, 1, PT ;  /* 0x3f8000001400780b */ /* 0x010fc40003f0d000 */
[----:B-----5:R-:W-:Y:S02]  /*0720*/  FSETP.NEU.AND P1, PT, R13, 1, PT ;  /* 0x3f8000000d00780b */ /* 0x020fe40003f2d000 */
[----:B------:R-:W-:Y:S01]  /*0730*/  SHF.L.U32 R14, R8, 0x7, RZ ;  /* 0x00000007080e7819 */ /* 0x000fe200000006ff */
[----:B------:R-:W-:Y:S01]  /*0740*/  IMAD.MOV R16, RZ, RZ, -R10 ;  /* 0x000000ffff107224 */ /* 0x000fe200078e0a0a */
[----:B------:R-:W-:Y:S02]  /*0750*/  IADD3 R26, PT, PT, R15, R28, R26 ;  /* 0x0000001c0f1a7210 */ /* 0x000fe40007ffe01a */
[----:B------:R-:W-:Y:S02]  /*0760*/  SEL R13, R12, RZ, !P0 ;  /* 0x000000ff0c0d7207 */ /* 0x000fe40004000000 */
[----:B------:R-:W-:Y:S01]  /*0770*/  SEL R14, R14, RZ, !P1 ;  /* 0x000000ff0e0e7207 */ /* 0x000fe20004800000 */
[C---:B------:R-:W-:Y:S01]  /*0780*/  IMAD R29, R16.reuse, 0x8, R29 ;  /* 0x00000008101d7824 */ /* 0x040fe200078e021d */
[C---:B------:R-:W-:Y:S01]  /*0790*/  LEA R23, R16.reuse, R23, 0x3 ;  /* 0x0000001710177211 */ /* 0x040fe200078e18ff */
[C---:B------:R-:W-:Y:S01]  /*07a0*/  IMAD R19, R16.reuse, 0x8, R19 ;  /* 0x0000000810137824 */ /* 0x040fe200078e0213 */
[C---:B------:R-:W-:Y:S01]  /*07b0*/  LEA R11, R16.reuse, R11, 0x3 ;  /* 0x0000000b100b7211 */ /* 0x040fe200078e18ff */
[----:B------:R-:W-:Y:S01]  /*07c0*/  IMAD R25, R16, 0x8, R25 ;  /* 0x0000000810197824 */ /* 0x000fe200078e0219 */
[----:B------:R-:W-:Y:S01]  /*07d0*/  IADD3 R26, PT, PT, R14, R13, R26 ;  /* 0x0000000d0e1a7210 */ /* 0x000fe20007ffe01a */
[----:B------:R-:W-:Y:S01]  /*07e0*/  IMAD R27, R16, 0x8, R27 ;  /* 0x00000008101b7824 */ /* 0x000fe200078e021b */
[----:B------:R-:W-:Y:S01]  /*07f0*/  SHF.L.U32 R8, R8, 0x8, RZ ;  /* 0x0000000808087819 */ /* 0x000fe200000006ff */
[----:B------:R-:W-:-:S02]  /*0800*/  IMAD R22, R16, 0x8, R22 ;  /* 0x0000000810167824 */ /* 0x000fc400078e0216 */
[----:B------:R-:W-:Y:S01]  /*0810*/  IMAD R24, R16, 0x8, R24 ;  /* 0x0000000810187824 */ /* 0x000fe200078e0218 */
[----:B------:R-:W-:Y:S06]  /*0820*/  @P2 BRA `(.L_x_13) ;  /* 0xfffffffc001c2947 */ /* 0x000fec000383ffff */
.L_x_12:
[----:B------:R-:W-:-:S09]  /*0830*/  UISETP.NE.AND UP0, UPT, UR4, URZ, UPT ;  /* 0x000000ff0400728c */ /* 0x000fd2000bf05270 */
[----:B------:R-:W-:Y:S05]  /*0840*/  BRA.U !UP0, `(.L_x_14) ;  /* 0x0000000508187547 */ /* 0x000fea000b800000 */
[----:B------:R-:W-:Y:S01]  /*0850*/  UIADD3 UR6, UPT, UPT, UR4, -0x1, URZ ;  /* 0xffffffff04067890 */ /* 0x000fe2000fffe0ff */
[----:B------:R-:W-:-:S03]  /*0860*/  LOP3.LUT P4, R19, R4, 0x3, RZ, 0xc0, !PT ;  /* 0x0000000304137812 */ /* 0x000fc6000788c0ff */
[----:B------:R-:W-:-:S09]  /*0870*/  UISETP.GE.U32.AND UP0, UPT, UR6, 0x3, UPT ;  /* 0x000000030600788c */ /* 0x000fd2000bf06070 */
[----:B------:R-:W-:Y:S05]  /*0880*/  BRA.U !UP0, `(.L_x_15) ;  /* 0x0000000108847547 */ /* 0x000fea000b800000 */
[----:B------:R-:W0:Y:S01]  /*0890*/  LDC R7, c[0x0][0x394] ;  /* 0x0000e500ff077b82 */ /* 0x000e220000000800 */
[----:B------:R-:W-:Y:S02]  /*08a0*/  LOP3.LUT R10, RZ, R18, RZ, 0x33, !PT ;  /* 0x00000012ff0a7212 */ /* 0x000fe400078e33ff */
[----:B------:R-:W-:-:S03]  /*08b0*/  IADD3 R12, PT, PT, R9, -0x2, -R18 ;  /* 0xfffffffe090c7810 */ /* 0x000fc60007ffe812 */
[----:B------:R-:W-:Y:S02]  /*08c0*/  IMAD.IADD R10, R9, 0x1, R10 ;  /* 0x00000001090a7824 */ /* 0x000fe400078e020a */
[----:B------:R-:W1:Y:S01]  /*08d0*/  LDC.64 R16, c[0x0][0x380] ;  /* 0x0000e000ff107b82 */ /* 0x000e620000000a00 */
[CC--:B0-----:R-:W-:Y:S02]  /*08e0*/  IMAD R14, R12.reuse, R7.reuse, -R7 ;  /* 0x000000070c0e7224 */ /* 0x0c1fe400078e0a07 */
[-CC-:B------:R-:W-:Y:S02]  /*08f0*/  IMAD R13, R12, R7.reuse, R5.reuse ;  /* 0x000000070c0d7224 */ /* 0x180fe400078e0205 */
[-C--:B------:R-:W-:Y:S01]  /*0900*/  IMAD R11, R10, R7.reuse, R5 ;  /* 0x000000070a0b7224 */ /* 0x080fe200078e0205 */
[C-C-:B------:R-:W-:Y:S01]  /*0910*/  IADD3 R7, PT, PT, R5.reuse, -R7, R14.reuse ;  /* 0x8000000705077210 */ /* 0x140fe20007ffe00e */
[----:B------:R-:W-:Y:S02]  /*0920*/  IMAD.IADD R15, R5, 0x1, R14 ;  /* 0x00000001050f7824 */ /* 0x000fe400078e020e */
[----:B-1----:R-:W-:-:S04]  /*0930*/  IMAD.WIDE R12, R13, 0x4, R16 ;  /* 0x000000040d0c7825 */ /* 0x002fc800078e0210 */
[--C-:B------:R-:W-:Y:S02]  /*0940*/  IMAD.WIDE R10, R11, 0x4, R16.reuse ;  /* 0x000000040b0a7825 */ /* 0x100fe400078e0210 */
[----:B------:R-:W2:Y:S02]  /*0950*/  LDG.E R12, desc[UR8][R12.64] ;  /* 0x000000080c0c7981 */ /* 0x000ea4000c1e1900 */
[--C-:B------:R-:W-:Y:S02]  /*0960*/  IMAD.WIDE R14, R15, 0x4, R16.reuse ;  /* 0x000000040f0e7825 */ /* 0x100fe400078e0210 */
[----:B------:R-:W3:Y:S02]  /*0970*/  LDG.E R10, desc[UR8][R10.64] ;  /* 0x000000080a0a7981 */ /* 0x000ee4000c1e1900 */
[----:B------:R-:W-:Y:S02]  /*0980*/  IMAD.WIDE R16, R7, 0x4, R16 ;  /* 0x0000000407107825 */ /* 0x000fe400078e0210 */
[----:B------:R-:W4:Y:S04]  /*0990*/  LDG.E R14, desc[UR8][R14.64] ;  /* 0x000000080e0e7981 */ /* 0x000f28000c1e1900 */
[----:B------:R-:W5:Y:S01]  /*09a0*/  LDG.E R16, desc[UR8][R16.64] ;  /* 0x0000000810107981 */ /* 0x000f62000c1e1900 */
[C---:B------:R-:W-:Y:S01]  /*09b0*/  SHF.L.U32 R7, R8.reuse, 0x1, RZ ;  /* 0x0000000108077819 */ /* 0x040fe200000006ff */
[----:B------:R-:W-:-:S02]  /*09c0*/  IMAD.SHL.U32 R20, R8, 0x4, RZ ;  /* 0x0000000408147824 */ /* 0x000fc400078e00ff */
[----:B------:R-:W-:Y:S01]  /*09d0*/  IMAD.SHL.U32 R21, R8, 0x8, RZ ;  /* 0x0000000808157824 */ /* 0x000fe200078e00ff */
[----:B------:R-:W-:Y:S02]  /*09e0*/  IADD3 R18, PT, PT, R18, 0x4, RZ ;  /* 0x0000000412127810 */ /* 0x000fe40007ffe0ff */
[----:B--2---:R-:W-:Y:S02]  /*09f0*/  FSETP.NEU.AND P1, PT, R12, 1, PT ;  /* 0x3f8000000c00780b */ /* 0x004fe40003f2d000 */
[----:B---3--:R-:W-:Y:S02]  /*0a00*/  FSETP.NEU.AND P0, PT, R10, 1, PT ;  /* 0x3f8000000a00780b */ /* 0x008fe40003f0d000 */
[----:B------:R-:W-:Y:S02]  /*0a10*/  SEL R10, R7, RZ, !P1 ;  /* 0x000000ff070a7207 */ /* 0x000fe40004800000 */
[----:B----4-:R-:W-:Y:S02]  /*0a20*/  FSETP.NEU.AND P2, PT, R14, 1, PT ;  /* 0x3f8000000e00780b */ /* 0x010fe40003f4d000 */
[----:B------:R-:W-:-:S02]  /*0a30*/  SEL R7, R8, RZ, !P0 ;  /* 0x000000ff08077207 */ /* 0x000fc40004000000 */
[----:B-----5:R-:W-:Y:S02]  /*0a40*/  FSETP.NEU.AND P3, PT, R16, 1, PT ;  /* 0x3f8000001000780b */ /* 0x020fe40003f6d000 */
[----:B------:R-:W-:Y:S02]  /*0a50*/  SEL R20, R20, RZ, !P2 ;  /* 0x000000ff14147207 */ /* 0x000fe40005000000 */
[----:B------:R-:W-:Y:S02]  /*0a60*/  SEL R21, R21, RZ, !P3 ;  /* 0x000000ff15157207 */ /* 0x000fe40005800000 */
[----:B------:R-:W-:Y:S01]  /*0a70*/  IADD3 R7, PT, PT, R10, R7, R26 ;  /* 0x000000070a077210 */ /* 0x000fe20007ffe01a */
[----:B------:R-:W-:-:S03]  /*0a80*/  IMAD.SHL.U32 R8, R8, 0x10, RZ ;  /* 0x0000001008087824 */ /* 0x000fc600078e00ff */
[----:B------:R-:W-:-:S07]  /*0a90*/  IADD3 R26, PT, PT, R21, R20, R7 ;  /* 0x00000014151a7210 */ /* 0x000fce0007ffe007 */
.L_x_15:
[----:B------:R-:W-:Y:S05]  /*0aa0*/  @!P4 BRA `(.L_x_14) ;  /* 0x000000000080c947 */ /* 0x000fea0003800000 */
[----:B------:R-:W-:Y:S02]  /*0ab0*/  ISETP.NE.AND P0, PT, R19, 0x1, PT ;  /* 0x000000011300780c */ /* 0x000fe40003f05270 */
[----:B------:R-:W-:-:S04]  /*0ac0*/  LOP3.LUT R4, R4, 0x1, RZ, 0xc0, !PT ;  /* 0x0000000104047812 */ /* 0x000fc800078ec0ff */
[----:B------:R-:W-:-:S07]  /*0ad0*/  ISETP.NE.U32.AND P1, PT, R4, 0x1, PT ;  /* 0x000000010400780c */ /* 0x000fce0003f25070 */
[----:B------:R-:W0:Y:S01]  /*0ae0*/  @P0 LDC R14, c[0x0][0x394] ;  /* 0x0000e500ff0e0b82 */ /* 0x000e220000000800 */
[----:B------:R-:W-:Y:S02]  /*0af0*/  @P0 LOP3.LUT R4, RZ, R18, RZ, 0x33, !PT ;  /* 0x00000012ff040212 */ /* 0x000fe400078e33ff */
[C---:B------:R-:W-:Y:S01]  /*0b00*/  @P0 IADD3 R7, PT, PT, R9.reuse, -0x2, -R18 ;  /* 0xfffffffe09070810 */ /* 0x040fe20007ffe812 */
[----:B------:R-:W-:Y:S01]  /*0b10*/  @P0 VIADD R18, R18, 0x2 ;  /* 0x0000000212120836 */ /* 0x000fe20000000000 */
[----:B------:R-:W-:-:S03]  /*0b20*/  @P0 IADD3 R4, PT, PT, R9, R4, RZ ;  /* 0x0000000409040210 */ /* 0x000fc60007ffe0ff */
[----:B------:R-:W1:Y:S01]  /*0b30*/  @P0 LDC.64 R12, c[0x0][0x380] ;  /* 0x0000e000ff0c0b82 */ /* 0x000e620000000a00 */
[----:B------:R-:W-:-:S05]  /*0b40*/  @!P1 LOP3.LUT R18, RZ, R18, RZ, 0x33, !PT ;  /* 0x00000012ff129212 */ /* 0x000fca00078e33ff */
[----:B------:R-:W-:Y:S02]  /*0b50*/  @!P1 IMAD.IADD R18, R9, 0x1, R18 ;  /* 0x0000000109129824 */ /* 0x000fe400078e0212 */
[----:B------:R-:W2:Y:S08]  /*0b60*/  @!P1 LDC R16, c[0x0][0x394] ;  /* 0x0000e500ff109b82 */ /* 0x000eb00000000800 */
[----:B------:R-:W3:Y:S01]  /*0b70*/  @!P1 LDC.64 R10, c[0x0][0x380] ;  /* 0x0000e000ff0a9b82 */ /* 0x000ee20000000a00 */
[----:B0-----:R-:W-:-:S02]  /*0b80*/  @P0 IMAD R15, R7, R14, R5 ;  /* 0x0000000e070f0224 */ /* 0x001fc400078e0205 */
[----:B------:R-:W-:Y:S02]  /*0b90*/  @P0 IMAD R7, R4, R14, R5 ;  /* 0x0000000e04070224 */ /* 0x000fe400078e0205 */
[----:B-1----:R-:W-:-:S04]  /*0ba0*/  @P0 IMAD.WIDE R14, R15, 0x4, R12 ;  /* 0x000000040f0e0825 */ /* 0x002fc800078e020c */
[----:B------:R-:W-:Y:S02]  /*0bb0*/  @P0 IMAD.WIDE R12, R7, 0x4, R12 ;  /* 0x00000004070c0825 */ /* 0x000fe400078e020c */
[----:B------:R-:W4:Y:S02]  /*0bc0*/  @P0 LDG.E R14, desc[UR8][R14.64] ;  /* 0x000000080e0e0981 */ /* 0x000f24000c1e1900 */
[----:B--2---:R-:W-:Y:S02]  /*0bd0*/  @!P1 IMAD R7, R18, R16, R5 ;  /* 0x0000001012079224 */ /* 0x004fe400078e0205 */
[----:B------:R-:W2:Y:S02]  /*0be0*/  @P0 LDG.E R12, desc[UR8][R12.64] ;  /* 0x000000080c0c0981 */ /* 0x000ea4000c1e1900 */
[----:B---3--:R-:W-:-:S06]  /*0bf0*/  @!P1 IMAD.WIDE R10, R7, 0x4, R10 ;  /* 0x00000004070a9825 */ /* 0x008fcc00078e020a */
[----:B------:R-:W3:Y:S01]  /*0c00*/  @!P1 LDG.E R10, desc[UR8][R10.64] ;  /* 0x000000080a0a9981 */ /* 0x000ee2000c1e1900 */
[----:B------:R-:W-:Y:S01]  /*0c10*/  @P0 IMAD.SHL.U32 R4, R8, 0x2, RZ ;  /* 0x0000000208040824 */ /* 0x000fe200078e00ff */
[----:B----4-:R-:W-:Y:S02]  /*0c20*/  @P0 FSETP.NEU.AND P3, PT, R14, 1, PT ;  /* 0x3f8000000e00080b */ /* 0x010fe40003f6d000 */
[----:B--2---:R-:W-:Y:S02]  /*0c30*/  @P0 FSETP.NEU.AND P2, PT, R12, 1, PT ;  /* 0x3f8000000c00080b */ /* 0x004fe40003f4d000 */
[----:B------:R-:W-:Y:S02]  /*0c40*/  @P0 SEL R4, R4, RZ, !P3 ;  /* 0x000000ff04040207 */ /* 0x000fe40005800000 */
[C---:B------:R-:W-:Y:S02]  /*0c50*/  @P0 SEL R7, R8.reuse, RZ, !P2 ;  /* 0x000000ff08070207 */ /* 0x040fe40005000000 */
[----:B------:R-:W-:-:S02]  /*0c60*/  @P0 SHF.L.U32 R8, R8, 0x2, RZ ;  /* 0x0000000208080819 */ /* 0x000fc400000006ff */
[----:B------:R-:W-:Y:S02]  /*0c70*/  @P0 IADD3 R26, PT, PT, R4, R7, R26 ;  /* 0x00000007041a0210 */ /* 0x000fe40007ffe01a */
[----:B---3--:R-:W-:-:S04]  /*0c80*/  @!P1 FSETP.NEU.AND P2, PT, R10, 1, PT ;  /* 0x3f8000000a00980b */ /* 0x008fc80003f4d000 */
[----:B------:R-:W-:-:S05]  /*0c90*/  @!P1 SEL R7, R8, RZ, !P2 ;  /* 0x000000ff08079207 */ /* 0x000fca0005000000 */
[----:B------:R-:W-:-:S07]  /*0ca0*/  @!P1 IMAD.IADD R26, R26, 0x1, R7 ;  /* 0x000000011a1a9824 */ /* 0x000fce00078e0207 */
.L_x_14:
[----:B------:R-:W0:Y:S01]  /*0cb0*/  LDC.64 R8, c[0x0][0x388] ;  /* 0x0000e200ff087b82 */ /* 0x000e220000000a00 */
[----:B------:R-:W1:Y:S01]  /*0cc0*/  LDCU UR6, c[0x0][0x398] ;  /* 0x00007300ff0677ac */ /* 0x000e620008000800 */
[----:B------:R-:W-:-:S05]  /*0cd0*/  IMAD.IADD R3, R2, 0x1, R3 ;  /* 0x0000000102037824 */ /* 0x000fca00078e0203 */
[----:B------:R-:W-:Y:S01]  /*0ce0*/  ISETP.GE.AND P0, PT, R3, R0, PT ;  /* 0x000000000300720c */ /* 0x000fe20003f06270 */
[----:B-1----:R-:W-:-:S04]  /*0cf0*/  IMAD R5, R6, UR6, R5 ;  /* 0x0000000606057c24 */ /* 0x002fc8000f8e0205 */
[----:B0-----:R-:W-:-:S05]  /*0d00*/  IMAD.WIDE R4, R5, 0x4, R8 ;  /* 0x0000000405047825 */ /* 0x001fca00078e0208 */
[----:B------:R0:W-:Y:S03]  /*0d10*/  STG.E desc[UR8][R4.64], R26 ;  /* 0x0000001a04007986 */ /* 0x0001e6000c101908 */
[----:B------:R-:W-:Y:S05]  /*0d20*/  @!P0 BRA `(.L_x_16) ;  /* 0xfffffff400048947 */ /* 0x000fea000383ffff */
[----:B------:R-:W-:Y:S05]  /*0d30*/  EXIT ;  /* 0x000000000000794d */ /* 0x000fea0003800000 */
.L_x_11:
[----:B------:R-:W0:Y:S01]  /*0d40*/  I2F.U32.RP R10, R2 ;  /* 0x00000002000a7306 */ /* 0x000e220000209000 */
[--C-:B------:R-:W-:Y:S01]  /*0d50*/  IMAD.IADD R5, R3, 0x1, R2.reuse ;  /* 0x0000000103057824 */ /* 0x100fe200078e0202 */
[----:B------:R-:W-:Y:S01]  /*0d60*/  ISETP.NE.U32.AND P2, PT, R2, RZ, PT ;  /* 0x000000ff0200720c */ /* 0x000fe20003f45070 */
[----:B------:R-:W-:Y:S01]  /*0d70*/  IMAD.MOV R11, RZ, RZ, -R2 ;  /* 0x000000ffff0b7224 */ /* 0x000fe200078e0a02 */
[----:B------:R-:W1:Y:S01]  /*0d80*/  LDCU UR5, c[0x0][0x39c] ;  /* 0x00007380ff0577ac */ /* 0x000e620008000800 */
[----:B------:R-:W-:Y:S01]  /*0d90*/  BSSY.RECONVERGENT B0, `(.L_x_17) ;  /* 0x0000041000007945 */ /* 0x000fe20003800200 */
[----:B------:R-:W-:Y:S02]  /*0da0*/  ISETP.GE.AND P0, PT, R5, R0, PT ;  /* 0x000000000500720c */ /* 0x000fe40003f06270 */
[----:B------:R-:W-:Y:S01]  /*0db0*/  VIMNMX R8, PT, PT, R0, R5, !PT ;  /* 0x0000000500087248 */ /* 0x000fe20007fe0100 */
[----:B------:R-:W2:Y:S01]  /*0dc0*/  LDCU UR4, c[0x0][0x398] ;  /* 0x00007300ff0477ac */ /* 0x000ea20008000800 */
[----:B------:R-:W-:-:S04]  /*0dd0*/  SEL R9, RZ, 0x1, P0 ;  /* 0x00000001ff097807 */ /* 0x000fc80000000000 */
[----:B------:R-:W-:Y:S01]  /*0de0*/  IADD3 R5, PT, PT, R8, -R5, -R9 ;  /* 0x8000000508057210 */ /* 0x000fe20007ffe809 */
[----:B0-----:R-:W0:Y:S02]  /*0df0*/  MUFU.RCP R10, R10 ;  /* 0x0000000a000a7308 */ /* 0x001e240000001000 */
[----:B0-----:R-:W-:-:S06]  /*0e00*/  IADD3 R6, PT, PT, R10, 0xffffffe, RZ ;  /* 0x0ffffffe0a067810 */ /* 0x001fcc0007ffe0ff */
[----:B------:R0:W3:Y:S02]  /*0e10*/  F2I.FTZ.U32.TRUNC.NTZ R7, R6 ;  /* 0x0000000600077305 */ /* 0x0000e4000021f000 */
[----:B0-----:R-:W-:Y:S01]  /*0e20*/  MOV R6, RZ ;  /* 0x000000ff00067202 */ /* 0x001fe20000000f00 */
[----:B---3--:R-:W-:-:S04]  /*0e30*/  IMAD R11, R11, R7, RZ ;  /* 0x000000070b0b7224 */ /* 0x008fc800078e02ff */
[----:B------:R-:W-:-:S06]  /*0e40*/  IMAD.HI.U32 R10, R7, R11, R6 ;  /* 0x0000000b070a7227 */ /* 0x000fcc00078e0006 */
[----:B------:R-:W-:-:S04]  /*0e50*/  IMAD.HI.U32 R10, R10, R5, RZ ;  /* 0x000000050a0a7227 */ /* 0x000fc800078e00ff */
[----:B------:R-:W-:-:S04]  /*0e60*/  IMAD.MOV R6, RZ, RZ, -R10 ;  /* 0x000000ffff067224 */ /* 0x000fc800078e0a0a */
[----:B------:R-:W-:-:S05]  /*0e70*/  IMAD R5, R2, R6, R5 ;  /* 0x0000000602057224 */ /* 0x000fca00078e0205 */
[----:B------:R-:W-:-:S13]  /*0e80*/  ISETP.GE.U32.AND P0, PT, R5, R2, PT ;  /* 0x000000020500720c */ /* 0x000fda0003f06070 */
[----:B------:R-:W-:Y:S01]  /*0e90*/  @P0 IMAD.IADD R5, R5, 0x1, -R2 ;  /* 0x0000000105050824 */ /* 0x000fe200078e0a02 */
[----:B------:R-:W-:-:S04]  /*0ea0*/  @P0 IADD3 R10, PT, PT, R10, 0x1, RZ ;  /* 0x000000010a0a0810 */ /* 0x000fc80007ffe0ff */
[----:B------:R-:W-:-:S13]  /*0eb0*/  ISETP.GE.U32.AND P1, PT, R5, R2, PT ;  /* 0x000000020500720c */ /* 0x000fda0003f26070 */
[----:B------:R-:W-:Y:S01]  /*0ec0*/  @P1 VIADD R10, R10, 0x1 ;  /* 0x000000010a0a1836 */ /* 0x000fe20000000000 */
[----:B------:R-:W-:-:S05]  /*0ed0*/  @!P2 LOP3.LUT R10, RZ, R2, RZ, 0x33, !PT ;  /* 0x00000002ff0aa212 */ /* 0x000fca00078e33ff */
[----:B------:R-:W-:-:S05]  /*0ee0*/  IMAD.IADD R10, R9, 0x1, R10 ;  /* 0x00000001090a7824 */ /* 0x000fca00078e020a */
[C---:B------:R-:W-:Y:S02]  /*0ef0*/  LOP3.LUT R5, R10.reuse, 0x3, RZ, 0xc0, !PT ;  /* 0x000000030a057812 */ /* 0x040fe400078ec0ff */
[----:B------:R-:W-:Y:S02]  /*0f00*/  ISETP.GE.U32.AND P3, PT, R10, 0x3, PT ;  /* 0x000000030a00780c */ /* 0x000fe40003f66070 */
[----:B------:R-:W-:-:S13]  /*0f10*/  ISETP.NE.AND P0, PT, R5, 0x3, PT ;  /* 0x000000030500780c */ /* 0x000fda0003f05270 */
[----:B-12---:R-:W-:Y:S05]  /*0f20*/  @!P0 BRA `(.L_x_18) ;  /* 0x00000000009c8947 */ /* 0x006fea0003800000 */
[-C--:B------:R-:W-:Y:S01]  /*0f30*/  IABS R5, R4.reuse ;  /* 0x0000000400057213 */ /* 0x080fe20000000000 */
[----:B------:R-:W0:Y:S01]  /*0f40*/  LDC.64 R6, c[0x0][0x388] ;  /* 0x0000e200ff067b82 */ /* 0x000e220000000a00 */
[----:B------:R-:W-:Y:S01]  /*0f50*/  VIADD R10, R10, 0x1 ;  /* 0x000000010a0a7836 */ /* 0x000fe20000000000 */
[----:B------:R-:W-:Y:S01]  /*0f60*/  ISETP.NE.AND P4, PT, R4, RZ, PT ;  /* 0x000000ff0400720c */ /* 0x000fe20003f85270 */
[----:B------:R-:W1:Y:S01]  /*0f70*/  I2F.RP R11, R5 ;  /* 0x00000005000b7306 */ /* 0x000e620000209400 */
[----:B------:R-:W-:-:S07]  /*0f80*/  LOP3.LUT R15, RZ, R4, RZ, 0x33, !PT ;  /* 0x00000004ff0f7212 */ /* 0x000fce00078e33ff */
[----:B-1----:R-:W1:Y:S02]  /*0f90*/  MUFU.RCP R11, R11 ;  /* 0x0000000b000b7308 */ /* 0x002e640000001000 */
[----:B-1----:R-:W-:Y:S01]  /*0fa0*/  IADD3 R8, PT, PT, R11, 0xffffffe, RZ ;  /* 0x0ffffffe0b087810 */ /* 0x002fe20007ffe0ff */
[----:B------:R-:W-:-:S05]  /*0fb0*/  IMAD.MOV.U32 R11, RZ, RZ, RZ ;  /* 0x000000ffff0b7224 */ /* 0x000fca00078e00ff */
[----:B------:R1:W2:Y:S02]  /*0fc0*/  F2I.FTZ.U32.TRUNC.NTZ R9, R8 ;  /* 0x0000000800097305 */ /* 0x0002a4000021f000 */
[----:B-1----:R-:W-:Y:S02]  /*0fd0*/  HFMA2 R8, -RZ, RZ, 0, 0 ;  /* 0x00000000ff087431 */ /* 0x002fe400000001ff */
[----:B--2---:R-:W-:-:S04]  /*0fe0*/  IMAD.MOV R12, RZ, RZ, -R9 ;  /* 0x000000ffff0c7224 */ /* 0x004fc800078e0a09 */
[----:B------:R-:W-:Y:S01]  /*0ff0*/  IMAD R13, R12, R5, RZ ;  /* 0x000000050c0d7224 */ /* 0x000fe200078e02ff */
[----:B------:R-:W-:-:S03]  /*1000*/  LOP3.LUT R12, R10, 0x3, RZ, 0xc0, !PT ;  /* 0x000000030a0c7812 */ /* 0x000fc600078ec0ff */
[----:B0-----:R-:W-:-:S07]  /*1010*/  IMAD.HI.U32 R13, R9, R13, R8 ;  /* 0x0000000d090d7227 */ /* 0x001fce00078e0008 */
.L_x_19:
[----:B------:R-:W-:Y:S01]  /*1020*/  IABS R10, R3 ;  /* 0x00000003000a7213 */ /* 0x000fe20000000000 */
[----:B------:R-:W-:Y:S01]  /*1030*/  IMAD.U32 R4, RZ, RZ, UR5 ;  /* 0x00000005ff047e24 */ /* 0x000fe2000f8e00ff */
[----:B------:R-:W-:-:S03]  /*1040*/  IADD3 R11, PT, PT, R11, 0x1, RZ ;  /* 0x000000010b0b7810 */ /* 0x000fc60007ffe0ff */
[----:B0-----:R-:W-:Y:S01]  /*1050*/  IMAD.HI.U32 R8, R13, R10, RZ ;  /* 0x0000000a0d087227 */ /* 0x001fe200078e00ff */
[----:B------:R-:W-:-:S04]  /*1060*/  IABS R17, R4 ;  /* 0x0000000400117213 */ /* 0x000fc80000000000 */
[----:B------:R-:W-:-:S05]  /*1070*/  IADD3 R9, PT, PT, -R8, RZ, RZ ;  /* 0x000000ff08097210 */ /* 0x000fca0007ffe1ff */
[----:B------:R-:W-:Y:S01]  /*1080*/  IMAD R10, R17, R9, R10 ;  /* 0x00000009110a7224 */ /* 0x000fe200078e020a */
[----:B------:R-:W-:-:S04]  /*1090*/  LOP3.LUT R9, R3, R4, RZ, 0x3c, !PT ;  /* 0x0000000403097212 */ /* 0x000fc800078e3cff */
[----:B------:R-:W-:Y:S02]  /*10a0*/  ISETP.GT.U32.AND P1, PT, R5, R10, PT ;  /* 0x0000000a0500720c */ /* 0x000fe40003f24070 */
[----:B------:R-:W-:-:S11]  /*10b0*/  ISETP.GE.AND P2, PT, R9, RZ, PT ;  /* 0x000000ff0900720c */ /* 0x000fd60003f46270 */
[----:B------:R-:W-:Y:S02]  /*10c0*/  @!P1 IMAD.IADD R10, R10, 0x1, -R17 ;  /* 0x000000010a0a9824 */ /* 0x000fe400078e0a11 */
[----:B------:R-:W-:-:S03]  /*10d0*/  @!P1 VIADD R8, R8, 0x1 ;  /* 0x0000000108089836 */ /* 0x000fc60000000000 */
[----:B------:R-:W-:-:S13]  /*10e0*/  ISETP.GE.U32.AND P0, PT, R10, R5, PT ;  /* 0x000000050a00720c */ /* 0x000fda0003f06070 */
[----:B------:R-:W-:Y:S02]  /*10f0*/  @P0 IADD3 R8, PT, PT, R8, 0x1, RZ ;  /* 0x0000000108080810 */ /* 0x000fe40007ffe0ff */
[----:B------:R-:W-:-:S03]  /*1100*/  ISETP.NE.AND P0, PT, R11, R12, PT ;  /* 0x0000000c0b00720c */ /* 0x000fc60003f05270 */
[----:B------:R-:W-:-:S05]  /*1110*/  @!P2 IMAD.MOV R8, RZ, RZ, -R8 ;  /* 0x000000ffff08a224 */ /* 0x000fca00078e0a08 */
[----:B------:R-:W-:-:S05]  /*1120*/  SEL R8, R15, R8, !P4 ;  /* 0x000000080f087207 */ /* 0x000fca0006000000 */
[----:B------:R-:W-:-:S04]  /*1130*/  IMAD.MOV R9, RZ, RZ, -R8 ;  /* 0x000000ffff097224 */ /* 0x000fc800078e0a08 */
[--C-:B------:R-:W-:Y:S02]  /*1140*/  IMAD R9, R4, R9, R3.reuse ;  /* 0x0000000904097224 */ /* 0x100fe400078e0203 */
[----:B------:R-:W-:Y:S02]  /*1150*/  IMAD.IADD R3, R2, 0x1, R3 ;  /* 0x0000000102037824 */ /* 0x000fe400078e0203 */
[----:B------:R-:W-:-:S04]  /*1160*/  IMAD R9, R9, UR4, R8 ;  /* 0x0000000409097c24 */ /* 0x000fc8000f8e0208 */
[----:B------:R-:W-:-:S05]  /*1170*/  IMAD.WIDE R8, R9, 0x4, R6 ;  /* 0x0000000409087825 */ /* 0x000fca00078e0206 */
[----:B------:R0:W-:Y:S01]  /*1180*/  STG.E desc[UR8][R8.64], RZ ;  /* 0x000000ff08007986 */ /* 0x0001e2000c101908 */
[----:B------:R-:W-:Y:S05]  /*1190*/  @P0 BRA `(.L_x_19) ;  /* 0xfffffffc00a00947 */ /* 0x000fea000383ffff */
.L_x_18:
[----:B------:R-:W-:Y:S05]  /*11a0*/  BSYNC.RECONVERGENT B0 ;  /* 0x0000000000007941 */ /* 0x000fea0003800200 */
.L_x_17:
[----:B------:R-:W-:Y:S05]  /*11b0*/  @!P3 EXIT ;  /* 0x000000000000b94d */ /* 0x000fea0003800000 */
[----:B------:R-:W-:Y:S01]  /*11c0*/  IABS R6, R4 ;  /* 0x0000000400067213 */ /* 0x000fe20000000000 */
[----:B0-----:R-:W0:Y:S01]  /*11d0*/  LDC R8, c[0x0][0x39c] ;  /* 0x0000e700ff087b82 */ /* 0x001e220000000800 */
[----:B------:R-:W1:Y:S02]  /*11e0*/  LDCU UR4, c[0x0][0x398] ;  /* 0x00007300ff0477ac */ /* 0x000e640008000800 */
[----:B------:R-:W2:Y:S05]  /*11f0*/  I2F.RP R9, R6 ;  /* 0x0000000600097306 */ /* 0x000eaa0000209400 */
[----:B------:R-:W3:Y:S03]  /*1200*/  LDC.64 R4, c[0x0][0x388] ;  /* 0x0000e200ff047b82 */ /* 0x000ee60000000a00 */
[----:B--2---:R-:W2:Y:S02]  /*1210*/  MUFU.RCP R9, R9 ;  /* 0x0000000900097308 */ /* 0x004ea40000001000 */
[----:B--2---:R-:W-:-:S06]  /*1220*/  VIADD R10, R9, 0xffffffe ;  /* 0x0ffffffe090a7836 */ /* 0x004fcc0000000000 */
[----:B------:R2:W4:Y:S02]  /*1230*/  F2I.FTZ.U32.TRUNC.NTZ R11, R10 ;  /* 0x0000000a000b7305 */ /* 0x000524000021f000 */
[----:B--2---:R-:W-:Y:S01]  /*1240*/  IMAD.MOV.U32 R10, RZ, RZ, RZ ;  /* 0x000000ffff0a7224 */ /* 0x004fe200078e00ff */
[----:B----4-:R-:W-:-:S05]  /*1250*/  IADD3 R7, PT, PT, RZ, -R11, RZ ;  /* 0x8000000bff077210 */ /* 0x010fca0007ffe0ff */
[----:B------:R-:W-:-:S04]  /*1260*/  IMAD R7, R7, R6, RZ ;  /* 0x0000000607077224 */ /* 0x000fc800078e02ff */
[----:B01-3--:R-:W-:-:S07]  /*1270*/  IMAD.HI.U32 R7, R11, R7, R10 ;  /* 0x000000070b077227 */ /* 0x00bfce00078e000a */
.L_x_20:
[----:B0-----:R-:W-:Y:S01]  /*1280*/  IABS R12, R8 ;  /* 0x00000008000c7213 */ /* 0x001fe20000000000 */
[----:B------:R-:W-:Y:S01]  /*1290*/  IMAD.IADD R13, R2, 0x1, R3 ;  /* 0x00000001020d7824 */ /* 0x000fe200078e0203 */
[----:B------:R-:W-:Y:S02]  /*12a0*/  IABS R17, R3 ;  /* 0x0000000300117213 */ /* 0x000fe40000000000 */
[----:B------:R-:W0:Y:S02]  /*12b0*/  I2F.RP R9, R12 ;  /* 0x0000000c00097306 */ /* 0x000e240000209400 */
[----:B------:R-:W-:Y:S01]  /*12c0*/  IABS R18, R13 ;  /* 0x0000000d00127213 */ /* 0x000fe20000000000 */
[----:B------:R-:W-:-:S04]  /*12d0*/  IMAD.HI.U32 R10, R7, R17, RZ ;  /* 0x00000011070a7227 */ /* 0x000fc800078e00ff */
[----:B------:R-:W-:-:S04]  /*12e0*/  IMAD.MOV R7, RZ, RZ, -R10 ;  /* 0x000000ffff077224 */ /* 0x000fc800078e0a0a */
[----:B------:R-:W-:Y:S01]  /*12f0*/  IMAD R17, R12, R7, R17 ;  /* 0x000000070c117224 */ /* 0x000fe200078e0211 */
[----:B0-----:R-:W0:Y:S04]  /*1300*/  MUFU.RCP R9, R9 ;  /* 0x0000000900097308 */ /* 0x001e280000001000 */
[----:B------:R-:W-:-:S13]  /*1310*/  ISETP.GT.U32.AND P2, PT, R6, R17, PT ;  /* 0x000000110600720c */ /* 0x000fda0003f44070 */
[----:B------:R-:W-:Y:S01]  /*1320*/  @!P2 IADD3 R17, PT, PT, R17, -R12, RZ ;  /* 0x8000000c1111a210 */ /* 0x000fe20007ffe0ff */
[----:B------:R-:W-:Y:S02]  /*1330*/  @!P2 VIADD R10, R10, 0x1 ;  /* 0x000000010a0aa836 */ /* 0x000fe40000000000 */
[----:B0-----:R-:W-:Y:S01]  /*1340*/  VIADD R14, R9, 0xffffffe ;  /* 0x0ffffffe090e7836 */ /* 0x001fe20000000000 */
[----:B------:R-:W-:Y:S02]  /*1350*/  ISETP.GE.U32.AND P0, PT, R17, R6, PT ;  /* 0x000000061100720c */ /* 0x000fe40003f06070 */
[----:B------:R-:W-:Y:S01]  /*1360*/  MOV R6, R12 ;  /* 0x0000000c00067202 */ /* 0x000fe20000000f00 */
[----:B------:R0:W1:Y:S02]  /*1370*/  F2I.FTZ.U32.TRUNC.NTZ R15, R14 ;  /* 0x0000000e000f7305 */ /* 0x000064000021f000 */
[----:B0-----:R-:W-:-:S08]  /*1380*/  IMAD.MOV.U32 R14, RZ, RZ, RZ ;  /* 0x000000ffff0e7224 */ /* 0x001fd000078e00ff */
[----:B------:R-:W-:Y:S02]  /*1390*/  @P0 IADD3 R10, PT, PT, R10, 0x1, RZ ;  /* 0x000000010a0a0810 */ /* 0x000fe40007ffe0ff */
[----:B-1----:R-:W-:-:S05]  /*13a0*/  IADD3 R11, PT, PT, RZ, -R15, RZ ;  /* 0x8000000fff0b7210 */ /* 0x002fca0007ffe0ff */
[----:B------:R-:W-:Y:S01]  /*13b0*/  IMAD R7, R11, R12, RZ ;  /* 0x0000000c0b077224 */ /* 0x000fe200078e02ff */
[----:B------:R-:W-:-:S03]  /*13c0*/  IADD3 R11, PT, PT, R2, R13, RZ ;  /* 0x0000000d020b7210 */ /* 0x000fc60007ffe0ff */
[----:B------:R-:W-:Y:S01]  /*13d0*/  IMAD.HI.U32 R7, R15, R7, R14 ;  /* 0x000000070f077227 */ /* 0x000fe200078e000e */
[----:B------:R-:W-:-:S03]  /*13e0*/  IABS R20, R11 ;  /* 0x0000000b00147213 */ /* 0x000fc60000000000 */
[----:B------:R-:W-:Y:S02]  /*13f0*/  IMAD.IADD R9, R2, 0x1, R11 ;  /* 0x0000000102097824 */ /* 0x000fe400078e020b */
[----:B------:R-:W-:-:S03]  /*1400*/  IMAD.HI.U32 R14, R7, R18, RZ ;  /* 0x00000012070e7227 */ /* 0x000fc600078e00ff */
[----:B------:R-:W-:Y:S01]  /*1410*/  IABS R22, R9 ;  /* 0x0000000900167213 */ /* 0x000fe20000000000 */
[----:B------:R-:W-:Y:S02]  /*1420*/  IMAD.MOV R19, RZ, RZ, -R14 ;  /* 0x000000ffff137224 */ /* 0x000fe400078e0a0e */
[----:B------:R-:W-:-:S04]  /*1430*/  IMAD.HI.U32 R16, R7, R20, RZ ;  /* 0x0000001407107227 */ /* 0x000fc800078e00ff */
[----:B------:R-:W-:Y:S01]  /*1440*/  IMAD R17, R12, R19, R18 ;  /* 0x000000130c117224 */ /* 0x000fe200078e0212 */
[----:B------:R-:W-:Y:S01]  /*1450*/  LOP3.LUT R18, R3, R8, RZ, 0x3c, !PT ;  /* 0x0000000803127212 */ /* 0x000fe200078e3cff */
[----:B------:R-:W-:-:S03]  /*1460*/  IMAD.HI.U32 R15, R7, R22, RZ ;  /* 0x00000016070f7227 */ /* 0x000fc600078e00ff */
[----:B------:R-:W-:Y:S01]  /*1470*/  ISETP.GT.U32.AND P6, PT, R6, R17, PT ;  /* 0x000000110600720c */ /* 0x000fe20003fc4070 */
[----:B------:R-:W-:Y:S01]  /*1480*/  IMAD.MOV R21, RZ, RZ, -R16 ;  /* 0x000000ffff157224 */ /* 0x000fe200078e0a10 */
[----:B------:R-:W-:Y:S01]  /*1490*/  ISETP.GE.AND P3, PT, R18, RZ, PT ;  /* 0x000000ff1200720c */ /* 0x000fe20003f66270 */
[----:B------:R-:W-:Y:S02]  /*14a0*/  IMAD.MOV R23, RZ, RZ, -R15 ;  /* 0x000000ffff177224 */ /* 0x000fe400078e0a0f */
[C---:B------:R-:W-:Y:S02]  /*14b0*/  IMAD R19, R12.reuse, R21, R20 ;  /* 0x000000150c137224 */ /* 0x040fe400078e0214 */
[----:B------:R-:W-:-:S03]  /*14c0*/  IMAD R21, R12, R23, R22 ;  /* 0x000000170c157224 */ /* 0x000fc600078e0216 */
[C---:B------:R-:W-:Y:S02]  /*14d0*/  ISETP.GT.U32.AND P5, PT, R6.reuse, R19, PT ;  /* 0x000000130600720c */ /* 0x040fe40003fa4070 */
[----:B------:R-:W-:Y:S01]  /*14e0*/  ISETP.GT.U32.AND P1, PT, R6, R21, PT ;  /* 0x000000150600720c */ /* 0x000fe20003f24070 */
[----:B------:R-:W-:Y:S02]  /*14f0*/  @!P6 IMAD.IADD R17, R17, 0x1, -R12 ;  /* 0x000000011111e824 */ /* 0x000fe400078e0a0c */
[----:B------:R-:W-:Y:S01]  /*1500*/  @!P6 VIADD R14, R14, 0x1 ;  /* 0x000000010e0ee836 */ /* 0x000fe20000000000 */
[----:B------:R-:W-:Y:S02]  /*1510*/  @!P3 IADD3 R10, PT, PT, -R10, RZ, RZ ;  /* 0x000000ff0a0ab210 */ /* 0x000fe40007ffe1ff */
[----:B------:R-:W-:Y:S02]  /*1520*/  ISETP.GE.U32.AND P4, PT, R17, R6, PT ;  /* 0x000000061100720c */ /* 0x000fe40003f86070 */
[----:B------:R-:W-:-:S03]  /*1530*/  LOP3.LUT R17, R9, R8, RZ, 0x3c, !PT ;  /* 0x0000000809117212 */ /* 0x000fc600078e3cff */
[----:B------:R-:W-:Y:S01]  /*1540*/  @!P5 IADD3 R19, PT, PT, R19, -R12, RZ ;  /* 0x8000000c1313d210 */ /* 0x000fe20007ffe0ff */
[----:B------:R-:W-:Y:S02]  /*1550*/  @!P5 VIADD R16, R16, 0x1 ;  /* 0x000000011010d836 */ /* 0x000fe40000000000 */
[----:B------:R-:W-:Y:S01]  /*1560*/  @!P1 IMAD.IADD R21, R21, 0x1, -R12 ;  /* 0x0000000115159824 */ /* 0x000fe200078e0a0c */
[----:B------:R-:W-:Y:S01]  /*1570*/  LOP3.LUT R12, R13, R8, RZ, 0x3c, !PT ;  /* 0x000000080d0c7212 */ /* 0x000fe200078e3cff */
[----:B------:R-:W-:Y:S01]  /*1580*/  @!P1 VIADD R15, R15, 0x1 ;  /* 0x000000010f0f9836 */ /* 0x000fe20000000000 */
[-C--:B------:R-:W-:Y:S02]  /*1590*/  ISETP.GE.U32.AND P2, PT, R19, R6.reuse, PT ;  /* 0x000000061300720c */ /* 0x080fe40003f46070 */
[----:B------:R-:W-:Y:S02]  /*15a0*/  ISETP.GE.AND P6, PT, R12, RZ, PT ;  /* 0x000000ff0c00720c */ /* 0x000fe40003fc6270 */
[----:B------:R-:W-:-:S02]  /*15b0*/  ISETP.GE.U32.AND P0, PT, R21, R6, PT ;  /* 0x000000061500720c */ /* 0x000fc40003f06070 */
[-C--:B------:R-:W-:Y:S02]  /*15c0*/  LOP3.LUT R12, R11, R8.reuse, RZ, 0x3c, !PT ;  /* 0x000000080b0c7212 */ /* 0x080fe400078e3cff */
[----:B------:R-:W-:Y:S02]  /*15d0*/  @P4 IADD3 R14, PT, PT, R14, 0x1, RZ ;  /* 0x000000010e0e4810 */ /* 0x000fe40007ffe0ff */
[----:B------:R-:W-:Y:S02]  /*15e0*/  ISETP.GE.AND P5, PT, R12, RZ, PT ;  /* 0x000000ff0c00720c */ /* 0x000fe40003fa6270 */
[----:B------:R-:W-:Y:S02]  /*15f0*/  ISETP.GE.AND P4, PT, R17, RZ, PT ;  /* 0x000000ff1100720c */ /* 0x000fe40003f86270 */
[----:B------:R-:W-:Y:S01]  /*1600*/  @P2 IADD3 R16, PT, PT, R16, 0x1, RZ ;  /* 0x0000000110102810 */ /* 0x000fe20007ffe0ff */
[----:B------:R-:W-:Y:S01]  /*1610*/  @!P6 IMAD.MOV R14, RZ, RZ, -R14 ;  /* 0x000000ffff0ee224 */ /* 0x000fe200078e0a0e */
[----:B------:R-:W-:Y:S01]  /*1620*/  ISETP.NE.AND P1, PT, R8, RZ, PT ;  /* 0x000000ff0800720c */ /* 0x000fe20003f25270 */
[----:B------:R-:W-:Y:S01]  /*1630*/  @P0 VIADD R15, R15, 0x1 ;  /* 0x000000010f0f0836 */ /* 0x000fe20000000000 */
[----:B------:R-:W-:-:S04]  /*1640*/  LOP3.LUT R17, RZ, R8, RZ, 0x33, !PT ;  /* 0x00000008ff117212 */ /* 0x000fc800078e33ff */
[C---:B------:R-:W-:Y:S02]  /*1650*/  SEL R10, R17.reuse, R10, !P1 ;  /* 0x0000000a110a7207 */ /* 0x040fe40004800000 */
[----:B------:R-:W-:Y:S01]  /*1660*/  @!P5 IADD3 R16, PT, PT, -R16, RZ, RZ ;  /* 0x000000ff1010d210 */ /* 0x000fe20007ffe1ff */
[----:B------:R-:W-:Y:S01]  /*1670*/  @!P4 IMAD.MOV R15, RZ, RZ, -R15 ;  /* 0x000000ffff0fc224 */ /* 0x000fe200078e0a0f */
[C---:B------:R-:W-:Y:S02]  /*1680*/  SEL R14, R17.reuse, R14, !P1 ;  /* 0x0000000e110e7207 */ /* 0x040fe40004800000 */
[C---:B------:R-:W-:Y:S02]  /*1690*/  SEL R16, R17.reuse, R16, !P1 ;  /* 0x0000001011107207 */ /* 0x040fe40004800000 */
[----:B------:R-:W-:Y:S01]  /*16a0*/  SEL R12, R17, R15, !P1 ;  /* 0x0000000f110c7207 */ /* 0x000fe20004800000 */
[----:B------:R-:W-:Y:S01]  /*16b0*/  IMAD.MOV R17, RZ, RZ, -R14 ;  /* 0x000000ffff117224 */ /* 0x000fe200078e0a0e */
[----:B------:R-:W-:-:S02]  /*16c0*/  IADD3 R15, PT, PT, -R10, RZ, RZ ;  /* 0x000000ff0a0f7210 */ /* 0x000fc40007ffe1ff */
[----:B------:R-:W-:Y:S01]  /*16d0*/  IADD3 R18, PT, PT, -R16, RZ, RZ ;  /* 0x000000ff10127210 */ /* 0x000fe20007ffe1ff */
[----:B------:R-:W-:Y:S02]  /*16e0*/  IMAD.MOV R19, RZ, RZ, -R12 ;  /* 0x000000ffff137224 */ /* 0x000fe400078e0a0c */
[C---:B------:R-:W-:Y:S02]  /*16f0*/  IMAD R3, R8.reuse, R15, R3 ;  /* 0x0000000f08037224 */ /* 0x040fe400078e0203 */
[C---:B------:R-:W-:Y:S02]  /*1700*/  IMAD R13, R8.reuse, R17, R13 ;  /* 0x00000011080d7224 */ /* 0x040fe400078e020d */
[C---:B------:R-:W-:Y:S02]  /*1710*/  IMAD R11, R8.reuse, R18, R11 ;  /* 0x00000012080b7224 */ /* 0x040fe400078e020b */
[----:B------:R-:W-:Y:S02]  /*1720*/  IMAD R17, R8, R19, R9 ;  /* 0x0000001308117224 */ /* 0x000fe400078e0209 */
[----:B------:R-:W-:-:S02]  /*1730*/  IMAD R3, R3, UR4, R10 ;  /* 0x0000000403037c24 */ /* 0x000fc4000f8e020a */
[----:B------:R-:W-:Y:S02]  /*1740*/  IMAD R13, R13, UR4, R14 ;  /* 0x000000040d0d7c24 */ /* 0x000fe4000f8e020e */
[----:B------:R-:W-:Y:S02]  /*1750*/  IMAD R15, R11, UR4, R16 ;  /* 0x000000040b0f7c24 */ /* 0x000fe4000f8e0210 */
[----:B------:R-:W-:Y:S02]  /*1760*/  IMAD R17, R17, UR4, R12 ;  /* 0x0000000411117c24 */ /* 0x000fe4000f8e020c */
[----:B------:R-:W-:Y:S01]  /*1770*/  IMAD.WIDE R10, R3, 0x4, R4 ;  /* 0x00000004030a7825 */ /* 0x000fe200078e0204 */
[----:B------:R-:W-:-:S03]  /*1780*/  IADD3 R3, PT, PT, R2, R9, RZ ;  /* 0x0000000902037210 */ /* 0x000fc60007ffe0ff */
[--C-:B------:R-:W-:Y:S01]  /*1790*/  IMAD.WIDE R12, R13, 0x4, R4.reuse ;  /* 0x000000040d0c7825 */ /* 0x100fe200078e0204 */
[----:B------:R0:W-:Y:S01]  /*17a0*/  STG.E desc[UR8][R10.64], RZ ;  /* 0x000000ff0a007986 */ /* 0x0001e2000c101908 */
[----:B------:R-:W-:Y:S02]  /*17b0*/  ISETP.GE.AND P0, PT, R3, R0, PT ;  /* 0x000000000300720c */ /* 0x000fe40003f06270 */
[--C-:B------:R-:W-:Y:S01]  /*17c0*/  IMAD.WIDE R14, R15, 0x4, R4.reuse ;  /* 0x000000040f0e7825 */ /* 0x100fe200078e0204 */
[----:B------:R0:W-:Y:S03]  /*17d0*/  STG.E desc[UR8][R12.64], RZ ;  /* 0x000000ff0c007986 */ /* 0x0001e6000c101908 */
[----:B------:R-:W-:Y:S01]  /*17e0*/  IMAD.WIDE R16, R17, 0x4, R4 ;  /* 0x0000000411107825 */ /* 0x000fe200078e0204 */
[----:B------:R0:W-:Y:S04]  /*17f0*/  STG.E desc[UR8][R14.64], RZ ;  /* 0x000000ff0e007986 */ /* 0x0001e8000c101908 */
[----:B------:R0:W-:Y:S02]  /*1800*/  STG.E desc[UR8][R16.64], RZ ;  /* 0x000000ff10007986 */ /* 0x0001e4000c101908 */
[----:B------:R-:W-:Y:S05]  /*1810*/  @!P0 BRA `(.L_x_20) ;  /* 0xfffffff800988947 */ /* 0x000fea000383ffff */
[----:B------:R-:W-:Y:S05]  /*1820*/  EXIT ;  /* 0x000000000000794d */ /* 0x000fea0003800000 */
.L_x_21:
        /* <DEDUP_REMOVED lines=13> */
.L_x_35:


//--------------------- .text._Z11AMatrix2BinPfPiiiiii --------------------------
	.section	.text._Z11AMatrix2BinPfPiiiiii,"ax",@progbits
	.align	128
        .global         _Z11AMatrix2BinPfPiiiiii
        .type           _Z11AMatrix2BinPfPiiiiii,@function
        .size           _Z11AMatrix2BinPfPiiiiii,(.L_x_36 - _Z11AMatrix2BinPfPiiiiii)
        .other          _Z11AMatrix2BinPfPiiiiii,@"STO_CUDA_ENTRY STV_DEFAULT"
_Z11AMatrix2BinPfPiiiiii:
.text._Z11AMatrix2BinPfPiiiiii:
        /* <DEDUP_REMOVED lines=11> */
[----:B------:R-:W0:Y:S01]  /*00b0*/  LDC R7, c[0x0][0x3a0] ;  /* 0x0000e800ff077b82 */ /* 0x000e220000000800 */
[----:B------:R-:W1:Y:S01]  /*00c0*/  LDCU UR4, c[0x0][0x370] ;  /* 0x00006e00ff0477ac */ /* 0x000e620008000800 */
[----:B------:R-:W2:Y:S01]  /*00d0*/  LDCU.64 UR6, c[0x0][0x358] ;  /* 0x00006b00ff0677ac */ /* 0x000ea20008000a00 */
[----:B-1----:R-:W-:Y:S01]  /*00e0*/  IMAD R4, R4, UR4, RZ ;  /* 0x0000000404047c24 */ /* 0x002fe2000f8e02ff */
[----:B0-----:R-:W-:-:S13]  /*00f0*/  ISETP.GE.AND P0, PT, R7, 0x1, PT ;  /* 0x000000010700780c */ /* 0x001fda0003f06270 */
[----:B--2---:R-:W-:Y:S05]  /*0100*/  @!P0 BRA `(.L_x_22) ;  /* 0x0000000c00ac8947 */ /* 0x004fea0003800000 */
[----:B------:R-:W0:Y:S01]  /*0110*/  LDCU.64 UR4, c[0x0][0x380] ;  /* 0x00007000ff0477ac */ /* 0x000e220008000a00 */
[C---:B------:R-:W-:Y:S02]  /*0120*/  LOP3.LUT R18, R7.reuse, 0x7, RZ, 0xc0, !PT ;  /* 0x0000000707127812 */ /* 0x040fe400078ec0ff */
[C---:B------:R-:W-:Y:S02]  /*0130*/  LOP3.LUT R6, R7.reuse, 0x7ffffff0, RZ, 0xc0, !PT ;  /* 0x7ffffff007067812 */ /* 0x040fe400078ec0ff */
[C---:B------:R-:W-:Y:S01]  /*0140*/  LOP3.LUT R19, R7.reuse, 0xf, RZ, 0xc0, !PT ;  /* 0x0000000f07137812 */ /* 0x040fe200078ec0ff */
[----:B------:R-:W-:Y:S01]  /*0150*/  VIADD R2, R18, 0xffffffff ;  /* 0xffffffff12027836 */ /* 0x000fe20000000000 */
[----:B------:R-:W-:Y:S01]  /*0160*/  LOP3.LUT R7, R7, 0x3, RZ, 0xc0, !PT ;  /* 0x0000000307077812 */ /* 0x000fe200078ec0ff */
[----:B------:R-:W-:-:S03]  /*0170*/  IMAD.MOV R8, RZ, RZ, -R6 ;  /* 0x000000ffff087224 */ /* 0x000fc600078e0a06 */
[----:B------:R-:W-:Y:S01]  /*0180*/  ISETP.GE.U32.AND P0, PT, R2, 0x3, PT ;  /* 0x000000030200780c */ /* 0x000fe20003f06070 */
[----:B0-----:R-:W-:-:S04]  /*0190*/  UIADD3 UR4, UP0, UPT, UR4, -0x1c, URZ ;  /* 0xffffffe404047890 */ /* 0x001fc8000ff1e0ff */
[----:B------:R-:W-:-:S12]  /*01a0*/  UIADD3.X UR5, UPT, UPT, UR5, -0x1, URZ, UP0, !UPT ;  /* 0xffffffff05057890 */ /* 0x000fd800087fe4ff */
.L_x_28:
[----:B0-----:R-:W0:Y:S01]  /*01b0*/  LDC R12, c[0x0][0x39c] ;  /* 0x0000e700ff0c7b82 */ /* 0x001e220000000800 */
[----:B------:R-:W-:Y:S01]  /*01c0*/  IABS R13, R5 ;  /* 0x00000005000d7213 */ /* 0x000fe20000000000 */
[----:B------:R-:W1:Y:S01]  /*01d0*/  LDCU UR8, c[0x0][0x394] ;  /* 0x00007280ff0877ac */ /* 0x000e620008000800 */
[----:B------:R-:W-:Y:S01]  /*01e0*/  IMAD.MOV.U32 R14, RZ, RZ, RZ ;  /* 0x000000ffff0e7224 */ /* 0x000fe200078e00ff */
[----:B0-----:R-:W-:-:S04]  /*01f0*/  IABS R10, R12 ;  /* 0x0000000c000a7213 */ /* 0x001fc80000000000 */
[----:B------:R-:W0:Y:S08]  /*0200*/  I2F.RP R9, R10 ;  /* 0x0000000a00097306 */ /* 0x000e300000209400 */
[----:B0-----:R-:W0:Y:S02]  /*0210*/  MUFU.RCP R9, R9 ;  /* 0x0000000900097308 */ /* 0x001e240000001000 */
[----:B0-----:R-:W-:-:S06]  /*0220*/  VIADD R2, R9, 0xffffffe ;  /* 0x0ffffffe09027836 */ /* 0x001fcc0000000000 */
[----:B------:R0:W2:Y:S02]  /*0230*/  F2I.FTZ.U32.TRUNC.NTZ R3, R2 ;  /* 0x0000000200037305 */ /* 0x0000a4000021f000 */
[----:B0-----:R-:W-:Y:S02]  /*0240*/  IMAD.MOV.U32 R2, RZ, RZ, RZ ;  /* 0x000000ffff027224 */ /* 0x001fe400078e00ff */
[----:B--2---:R-:W-:-:S04]  /*0250*/  IMAD.MOV R11, RZ, RZ, -R3 ;  /* 0x000000ffff0b7224 */ /* 0x004fc800078e0a03 */
[----:B------:R-:W-:-:S04]  /*0260*/  IMAD R11, R11, R10, RZ ;  /* 0x0000000a0b0b7224 */ /* 0x000fc800078e02ff */
[----:B------:R-:W-:Y:S01]  /*0270*/  IMAD.HI.U32 R3, R3, R11, R2 ;  /* 0x0000000b03037227 */ /* 0x000fe200078e0002 */
[----:B------:R-:W-:-:S03]  /*0280*/  LOP3.LUT R2, R5, R12, RZ, 0x3c, !PT ;  /* 0x0000000c05027212 */ /* 0x000fc600078e3cff */
[----:B------:R-:W-:Y:S01]  /*0290*/  IMAD.MOV.U32 R11, RZ, RZ, R13 ;  /* 0x000000ffff0b7224 */ /* 0x000fe200078e000d */
[----:B------:R-:W-:-:S03]  /*02a0*/  ISETP.GE.AND P3, PT, R2, RZ, PT ;  /* 0x000000ff0200720c */ /* 0x000fc60003f66270 */
[----:B------:R-:W-:-:S04]  /*02b0*/  IMAD.HI.U32 R3, R3, R11, RZ ;  /* 0x0000000b03037227 */ /* 0x000fc800078e00ff */
[----:B------:R-:W-:-:S04]  /*02c0*/  IMAD.MOV R9, RZ, RZ, -R3 ;  /* 0x000000ffff097224 */ /* 0x000fc800078e0a03 */
[C---:B------:R-:W-:Y:S02]  /*02d0*/  IMAD R9, R10.reuse, R9, R11 ;  /* 0x000000090a097224 */ /* 0x040fe400078e020b */
[----:B------:R-:W0:Y:S03]  /*02e0*/  LDC R11, c[0x0][0x3a0] ;  /* 0x0000e800ff0b7b82 */ /* 0x000e260000000800 */
[----:B------:R-:W-:-:S13]  /*02f0*/  ISETP.GT.U32.AND P2, PT, R10, R9, PT ;  /* 0x000000090a00720c */ /* 0x000fda0003f44070 */
[----:B------:R-:W-:Y:S02]  /*0300*/  @!P2 IMAD.IADD R9, R9, 0x1, -R10 ;  /* 0x000000010909a824 */ /* 0x000fe400078e0a0a */
[----:B------:R-:W-:Y:S01]  /*0310*/  @!P2 VIADD R3, R3, 0x1 ;  /* 0x000000010303a836 */ /* 0x000fe20000000000 */
[----:B------:R-:W-:Y:S02]  /*0320*/  ISETP.NE.AND P2, PT, R12, RZ, PT ;  /* 0x000000ff0c00720c */ /* 0x000fe40003f45270 */
[----:B------:R-:W-:-:S13]  /*0330*/  ISETP.GE.U32.AND P1, PT, R9, R10, PT ;  /* 0x0000000a0900720c */ /* 0x000fda0003f26070 */
[----:B------:R-:W-:Y:S01]  /*0340*/  @P1 VIADD R3, R3, 0x1 ;  /* 0x0000000103031836 */ /* 0x000fe20000000000 */
[----:B0-----:R-:W-:-:S04]  /*0350*/  ISETP.GE.U32.AND P1, PT, R11, 0x10, PT ;  /* 0x000000100b00780c */ /* 0x001fc80003f26070 */
[----:B------:R-:W-:-:S05]  /*0360*/  MOV R9, R3 ;  /* 0x0000000300097202 */ /* 0x000fca0000000f00 */
[----:B------:R-:W-:Y:S01]  /*0370*/  @!P3 IMAD.MOV R9, RZ, RZ, -R9 ;  /* 0x000000ffff09b224 */ /* 0x000fe200078e0a09 */
[----:B------:R-:W-:-:S05]  /*0380*/  @!P2 LOP3.LUT R9, RZ, R12, RZ, 0x33, !PT ;  /* 0x0000000cff09a212 */ /* 0x000fca00078e33ff */
[----:B------:R-:W-:-:S04]  /*0390*/  IMAD.MOV R10, RZ, RZ, -R9 ;  /* 0x000000ffff0a7224 */ /* 0x000fc800078e0a09 */
[----:B------:R-:W-:Y:S02]  /*03a0*/  IMAD R10, R12, R10, R5 ;  /* 0x0000000a0c0a7224 */ /* 0x000fe400078e0205 */
[----:B------:R-:W-:Y:S02]  /*03b0*/  IMAD.MOV.U32 R12, RZ, RZ, RZ ;  /* 0x000000ffff0c7224 */ /* 0x000fe400078e00ff */
[----:B------:R-:W-:Y:S02]  /*03c0*/  IMAD R2, R10, R11, R11 ;  /* 0x0000000b0a027224 */ /* 0x000fe400078e020b */
[----:B------:R-:W-:Y:S02]  /*03d0*/  IMAD.MOV.U32 R11, RZ, RZ, 0x1 ;  /* 0x00000001ff0b7424 */ /* 0x000fe400078e00ff */
[----:B-1----:R-:W-:Y:S01]  /*03e0*/  IMAD R13, R9, UR8, R2 ;  /* 0x00000008090d7c24 */ /* 0x002fe2000f8e0202 */
[----:B------:R-:W-:Y:S06]  /*03f0*/  @!P1 BRA `(.L_x_23) ;  /* 0x0000000400509947 */ /* 0x000fec0003800000 */
[----:B------:R-:W-:Y:S02]  /*0400*/  VIADD R15, R13, 0xffffffff ;  /* 0xffffffff0d0f7836 */ /* 0x000fe40000000000 */
[----:B------:R-:W-:Y:S02]  /*0410*/  IMAD.MOV.U32 R12, RZ, RZ, RZ ;  /* 0x000000ffff0c7224 */ /* 0x000fe400078e00ff */
[----:B------:R-:W-:Y:S02]  /*0420*/  IMAD.MOV.U32 R11, RZ, RZ, 0x1 ;  /* 0x00000001ff0b7424 */ /* 0x000fe400078e00ff */
[----:B------:R-:W-:-:S07]  /*0430*/  IMAD.MOV.U32 R14, RZ, RZ, R8 ;  /* 0x000000ffff0e7224 */ /* 0x000fce00078e0008 */
.L_x_24:
[----:B------:R-:W-:Y:S01]  /*0440*/  MOV R3, UR5 ;  /* 0x0000000500037c02 */ /* 0x000fe20008000f00 */
[----:B------:R-:W-:-:S04]  /*0450*/  IMAD.U32 R2, RZ, RZ, UR4 ;  /* 0x00000004ff027e24 */ /* 0x000fc8000f8e00ff */
[----:B------:R-:W-:-:S05]  /*0460*/  IMAD.WIDE R2, R15, 0x4, R2 ;  /* 0x000000040f027825 */ /* 0x000fca00078e0202 */
[----:B------:R-:W2:Y:S04]  /*0470*/  LDG.E R17, desc[UR6][R2.64+0x18] ;  /* 0x0000180602117981 */ /* 0x000ea8000c1e1900 */
[----:B------:R-:W3:Y:S04]  /*0480*/  LDG.E R16, desc[UR6][R2.64+0x1c] ;  /* 0x00001c0602107981 */ /* 0x000ee8000c1e1900 */
[----:B------:R-:W4:Y:S04]  /*0490*/  LDG.E R23, desc[UR6][R2.64+0x14] ;  /* 0x0000140602177981 */ /* 0x000f28000c1e1900 */
[----:B------:R-:W5:Y:S04]  /*04a0*/  LDG.E R24, desc[UR6][R2.64+0x10] ;  /* 0x0000100602187981 */ /* 0x000f68000c1e1900 */
[----:B------:R-:W5:Y:S04]  /*04b0*/  LDG.E R21, desc[UR6][R2.64+0xc] ;  /* 0x00000c0602157981 */ /* 0x000f68000c1e1900 */
[----:B------:R-:W5:Y:S01]  /*04c0*/  LDG.E R20, desc[UR6][R2.64+0x8] ;  /* 0x0000080602147981 */ /* 0x000f62000c1e1900 */
[----:B------:R-:W-:-:S02]  /*04d0*/  IMAD.SHL.U32 R22, R11, 0x2, RZ ;  /* 0x000000020b167824 */ /* 0x000fc400078e00ff */
[----:B------:R-:W-:Y:S01]  /*04e0*/  IMAD.SHL.U32 R25, R11, 0x8, RZ ;  /* 0x000000080b197824 */ /* 0x000fe200078e00ff */
[----:B------:R-:W5:Y:S01]  /*04f0*/  LDG.E R27, desc[UR6][R2.64+-0x20] ;  /* 0xffffe006021b7981 */ /* 0x000f62000c1e1900 */
[----:B--2---:R-:W-:-:S03]  /*0500*/  FSETP.NEU.AND P2, PT, R17, 1, PT ;  /* 0x3f8000001100780b */ /* 0x004fc60003f4d000 */
[----:B------:R-:W2:Y:S01]  /*0510*/  LDG.E R17, desc[UR6][R2.64+0x4] ;  /* 0x0000040602117981 */ /* 0x000ea2000c1e1900 */
[----:B---3--:R-:W-:-:S03]  /*0520*/  FSETP.NEU.AND P1, PT, R16, 1, PT ;  /* 0x3f8000001000780b */ /* 0x008fc60003f2d000 */
[----:B------:R-:W3:Y:S01]  /*0530*/  LDG.E R16, desc[UR6][R2.64] ;  /* 0x0000000602107981 */ /* 0x000ee2000c1e1900 */
[----:B------:R-:W-:Y:S02]  /*0540*/  SEL R22, R22, RZ, !P2 ;  /* 0x000000ff16167207 */ /* 0x000fe40005000000 */
[----:B----4-:R-:W-:Y:S02]  /*0550*/  FSETP.NEU.AND P3, PT, R23, 1, PT ;  /* 0x3f8000001700780b */ /* 0x010fe40003f6d000 */
[C---:B------:R-:W-:Y:S02]  /*0560*/  SEL R23, R11.reuse, RZ, !P1 ;  /* 0x000000ff0b177207 */ /* 0x040fe40004800000 */
[----:B-----5:R-:W-:Y:S01]  /*0570*/  FSETP.NEU.AND P4, PT, R24, 1, PT ;  /* 0x3f8000001800780b */ /* 0x020fe20003f8d000 */
[----:B------:R-:W-:Y:S01]  /*0580*/  IMAD.SHL.U32 R24, R11, 0x4, RZ ;  /* 0x000000040b187824 */ /* 0x000fe200078e00ff */
[----:B------:R-:W-:Y:S02]  /*0590*/  IADD3 R23, PT, PT, R22, R23, R12 ;  /* 0x0000001716177210 */ /* 0x000fe40007ffe00c */
[----:B------:R-:W4:Y:S01]  /*05a0*/  LDG.E R12, desc[UR6][R2.64+-0x4] ;  /* 0xfffffc06020c7981 */ /* 0x000f22000c1e1900 */
[----:B------:R-:W-:-:S02]  /*05b0*/  SEL R25, R25, RZ, !P4 ;  /* 0x000000ff19197207 */ /* 0x000fc40006000000 */
[----:B------:R-:W-:Y:S01]  /*05c0*/  SEL R24, R24, RZ, !P3 ;  /* 0x000000ff18187207 */ /* 0x000fe20005800000 */
[----:B------:R-:W5:Y:S01]  /*05d0*/  LDG.E R22, desc[UR6][R2.64+-0x8] ;  /* 0xfffff80602167981 */ /* 0x000f62000c1e1900 */
[----:B------:R-:W-:Y:S01]  /*05e0*/  FSETP.NEU.AND P1, PT, R21, 1, PT ;  /* 0x3f8000001500780b */ /* 0x000fe20003f2d000 */
[----:B------:R-:W-:Y:S01]  /*05f0*/  IMAD.SHL.U32 R21, R11, 0x20, RZ ;  /* 0x000000200b157824 */ /* 0x000fe200078e00ff */
[----:B------:R-:W-:Y:S02]  /*0600*/  IADD3 R25, PT, PT, R25, R24, R23 ;  /* 0x0000001819197210 */ /* 0x000fe40007ffe017 */
[----:B------:R-:W-:Y:S01]  /*0610*/  FSETP.NEU.AND P2, PT, R20, 1, PT ;  /* 0x3f8000001400780b */ /* 0x000fe20003f4d000 */
[----:B------:R-:W5:Y:S01]  /*0620*/  LDG.E R23, desc[UR6][R2.64+-0xc] ;  /* 0xfffff40602177981 */ /* 0x000f62000c1e1900 */
[----:B------:R-:W-:-:S03]  /*0630*/  IMAD.SHL.U32 R20, R11, 0x10, RZ ;  /* 0x000000100b147824 */ /* 0x000fc600078e00ff */
[----:B------:R-:W5:Y:S01]  /*0640*/  LDG.E R24, desc[UR6][R2.64+-0x10] ;  /* 0xfffff00602187981 */ /* 0x000f62000c1e1900 */
[----:B------:R-:W-:Y:S02]  /*0650*/  SEL R21, R21, RZ, !P2 ;  /* 0x000000ff15157207 */ /* 0x000fe40005000000 */
[----:B------:R-:W-:-:S04]  /*0660*/  SEL R20, R20, RZ, !P1 ;  /* 0x000000ff14147207 */ /* 0x000fc80004800000 */
[----:B------:R-:W-:Y:S02]  /*0670*/  IADD3 R26, PT, PT, R21, R20, R25 ;  /* 0x00000014151a7210 */ /* 0x000fe40007ffe019 */
[----:B------:R-:W5:Y:S04]  /*0680*/  LDG.E R21, desc[UR6][R2.64+-0x14] ;  /* 0xffffec0602157981 */ /* 0x000f68000c1e1900 */
[----:B------:R-:W5:Y:S04]  /*0690*/  LDG.E R25, desc[UR6][R2.64+-0x18] ;  /* 0xffffe80602197981 */ /* 0x000f68000c1e1900 */
[----:B------:R0:W5:Y:S01]  /*06a0*/  LDG.E R20, desc[UR6][R2.64+-0x1c] ;  /* 0xffffe40602147981 */ /* 0x000162000c1e1900 */
[----:B------:R-:W-:-:S02]  /*06b0*/  IMAD.SHL.U32 R28, R11, 0x80, RZ ;  /* 0x000000800b1c7824 */ /* 0x000fc400078e00ff */
[C---:B0-----:R-:W-:Y:S02]  /*06c0*/  IMAD.SHL.U32 R2, R11.reuse, 0x200, RZ ;  /* 0x000002000b027824 */ /* 0x041fe400078e00ff */
[----:B------:R-:W-:Y:S02]  /*06d0*/  IMAD.SHL.U32 R3, R11, 0x400, RZ ;  /* 0x000004000b037824 */ /* 0x000fe400078e00ff */
[----:B------:R-:W-:Y:S02]  /*06e0*/  VIADD R14, R14, 0x10 ;  /* 0x000000100e0e7836 */ /* 0x000fe40000000000 */
[----:B------:R-:W-:Y:S01]  /*06f0*/  VIADD R15, R15, 0xfffffff0 ;  /* 0xfffffff00f0f7836 */ /* 0x000fe20000000000 */
[----:B--2---:R-:W-:Y:S02]  /*0700*/  FSETP.NEU.AND P1, PT, R17, 1, PT ;  /* 0x3f8000001100780b */ /* 0x004fe40003f2d000 */
[----:B---3--:R-:W-:Y:S01]  /*0710*/  FSETP.NEU.AND P2, PT, R16, 1, PT ;  /* 0x3f8000001000780b */ /* 0x008fe20003f4d000 */
[----:B------:R-:W-:-:S03]  /*0720*/  IMAD.SHL.U32 R16, R11, 0x40, RZ ;  /* 0x000000400b107824 */ /* 0x000fc600078e00ff */
[----:B------:R-:W-:Y:S02]  /*0730*/  SEL R28, R28, RZ, !P2 ;  /* 0x000000ff1c1c7207 */ /* 0x000fe40005000000 */
[----:B------:R-:W-:Y:S02]  /*0740*/  SEL R17, R16, RZ, !P1 ;  /* 0x000000ff10117207 */ /* 0x000fe40004800000 */
[----:B----4-:R-:W-:Y:S01]  /*0750*/  FSETP.NEU.AND P1, PT, R12, 1, PT ;  /* 0x3f8000000c00780b */ /* 0x010fe20003f2d000 */
[----:B------:R-:W-:Y:S01]  /*0760*/  IMAD.SHL.U32 R12, R11, 0x100, RZ ;  /* 0x000001000b0c7824 */ /* 0x000fe200078e00ff */
[----:B-----5:R-:W-:Y:S02]  /*0770*/  FSETP.NEU.AND P2, PT, R22, 1, PT ;  /* 0x3f8000001600780b */ /* 0x020fe40003f4d000 */
[----:B------:R-:W-:Y:S02]  /*0780*/  IADD3 R17, PT, PT, R28, R17, R26 ;  /* 0x000000111c117210 */ /* 0x000fe40007ffe01a */
[----:B------:R-:W-:-:S02]  /*0790*/  SEL R12, R12, RZ, !P1 ;  /* 0x000000ff0c0c7207 */ /* 0x000fc40004800000 */
[----:B------:R-:W-:Y:S02]  /*07a0*/  FSETP.NEU.AND P3, PT, R23, 1, PT ;  /* 0x3f8000001700780b */ /* 0x000fe40003f6d000 */
[----:B------:R-:W-:Y:S02]  /*07b0*/  SEL R2, R2, RZ, !P2 ;  /* 0x000000ff02027207 */ /* 0x000fe40005000000 */
[----:B------:R-:W-:Y:S02]  /*07c0*/  FSETP.NEU.AND P4, PT, R24, 1, PT ;  /* 0x3f8000001800780b */ /* 0x000fe40003f8d000 */
[----:B------:R-:W-:Y:S02]  /*07d0*/  SHF.L.U32 R16, R11, 0xb, RZ ;  /* 0x0000000b0b107819 */ /* 0x000fe400000006ff */
[----:B------:R-:W-:Y:S02]  /*07e0*/  IADD3 R2, PT, PT, R2, R12, R17 ;  /* 0x0000000c02027210 */ /* 0x000fe40007ffe011 */
[----:B------:R-:W-:-:S02]  /*07f0*/  SEL R3, R3, RZ, !P3 ;  /* 0x000000ff03037207 */ /* 0x000fc40005800000 */
[----:B------:R-:W-:Y:S02]  /*0800*/  SEL R16, R16, RZ, !P4 ;  /* 0x000000ff10107207 */ /* 0x000fe40006000000 */
[----:B------:R-:W-:Y:S02]  /*0810*/  FSETP.NEU.AND P1, PT, R21, 1, PT ;  /* 0x3f8000001500780b */ /* 0x000fe40003f2d000 */
[----:B------:R-:W-:Y:S01]  /*0820*/  IADD3 R2, PT, PT, R16, R3, R2 ;  /* 0x0000000310027210 */ /* 0x000fe20007ffe002 */
[----:B------:R-:W-:Y:S01]  /*0830*/  IMAD.SHL.U32 R3, R11, 0x1000, RZ ;  /* 0x000010000b037824 */ /* 0x000fe200078e00ff */
[----:B------:R-:W-:Y:S01]  /*0840*/  FSETP.NEU.AND P2, PT, R25, 1, PT ;  /* 0x3f8000001900780b */ /* 0x000fe20003f4d000 */
[----:B------:R-:W-:-:S03]  /*0850*/  IMAD.SHL.U32 R12, R11, 0x2000, RZ ;  /* 0x000020000b0c7824 */ /* 0x000fc600078e00ff */
[----:B------:R-:W-:Y:S02]  /*0860*/  SEL R3, R3, RZ, !P1 ;  /* 0x000000ff03037207 */ /* 0x000fe40004800000 */
[----:B------:R-:W-:Y:S01]  /*0870*/  ISETP.NE.AND P1, PT, R14, RZ, PT ;  /* 0x000000ff0e00720c */ /* 0x000fe20003f25270 */
[C---:B------:R-:W-:Y:S01]  /*0880*/  IMAD.SHL.U32 R16, R11.reuse, 0x4000, RZ ;  /* 0x000040000b107824 */ /* 0x040fe200078e00ff */
[----:B------:R-:W-:Y:S01]  /*0890*/  SEL R12, R12, RZ, !P2 ;  /* 0x000000ff0c0c7207 */ /* 0x000fe20005000000 */
[----:B------:R-:W-:Y:S01]  /*08a0*/  IMAD.SHL.U32 R17, R11, 0x8000, RZ ;  /* 0x000080000b117824 */ /* 0x000fe200078e00ff */
[----:B------:R-:W-:Y:S02]  /*08b0*/  FSETP.NEU.AND P3, PT, R20, 1, PT ;  /* 0x3f8000001400780b */ /* 0x000fe40003f6d000 */
[----:B------:R-:W-:Y:S02]  /*08c0*/  FSETP.NEU.AND P4, PT, R27, 1, PT ;  /* 0x3f8000001b00780b */ /* 0x000fe40003f8d000 */
[----:B------:R-:W-:-:S02]  /*08d0*/  IADD3 R12, PT, PT, R12, R3, R2 ;  /* 0x000000030c0c7210 */ /* 0x000fc40007ffe002 */
[----:B------:R-:W-:Y:S02]  /*08e0*/  SEL R3, R16, RZ, !P3 ;  /* 0x000000ff10037207 */ /* 0x000fe40005800000 */
[----:B------:R-:W-:Y:S01]  /*08f0*/  SEL R17, R17, RZ, !P4 ;  /* 0x000000ff11117207 */ /* 0x000fe20006000000 */
[----:B------:R-:W-:-:S03]  /*0900*/  IMAD.U32 R11, R11, 0x10000, RZ ;  /* 0x000100000b0b7824 */ /* 0x000fc600078e00ff */
[----:B------:R-:W-:Y:S01]  /*0910*/  IADD3 R12, PT, PT, R17, R3, R12 ;  /* 0x00000003110c7210 */ /* 0x000fe20007ffe00c */
[----:B------:R-:W-:Y:S06]  /*0920*/  @P1 BRA `(.L_x_24) ;  /* 0xfffffff800c41947 */ /* 0x000fec000383ffff */
[----:B------:R-:W-:-:S07]  /*0930*/  IMAD.MOV.U32 R14, RZ, RZ, R6 ;  /* 0x000000ffff0e7224 */ /* 0x000fce00078e0006 */
.L_x_23:
[----:B------:R-:W-:-:S13]  /*0940*/  ISETP.NE.AND P1, PT, R19, RZ, PT ;  /* 0x000000ff1300720c */ /* 0x000fda0003f25270 */
[----:B------:R-:W-:Y:S05]  /*0950*/  @!P1 BRA `(.L_x_25) ;  /* 0x0000000400749947 */ /* 0x000fea0003800000 */
[----:B------:R-:W-:Y:S01]  /*0960*/  VIADD R2, R19, 0xffffffff ;  /* 0xffffffff13027836 */ /* 0x000fe20000000000 */
[----:B------:R-:W-:-:S04]  /*0970*/  ISETP.NE.AND P1, PT, R18, RZ, PT ;  /* 0x000000ff1200720c */ /* 0x000fc80003f25270 */
[----:B------:R-:W-:-:S13]  /*0980*/  ISETP.GE.U32.AND P2, PT, R2, 0x7, PT ;  /* 0x000000070200780c */ /* 0x000fda0003f46070 */
[----:B------:R-:W-:Y:S05]  /*0990*/  @!P2 BRA `(.L_x_26) ;  /* 0x0000000000a4a947 */ /* 0x000fea0003800000 */
[----:B------:R-:W0:Y:S01]  /*09a0*/  LDC.64 R2, c[0x0][0x380] ;  /* 0x0000e000ff027b82 */ /* 0x000e220000000a00 */
[----:B------:R-:W-:-:S05]  /*09b0*/  LOP3.LUT R16, RZ, R14, RZ, 0x33, !PT ;  /* 0x0000000eff107212 */ /* 0x000fca00078e33ff */
[----:B------:R-:W-:-:S04]  /*09c0*/  IMAD.IADD R15, R13, 0x1, R16 ;  /* 0x000000010d0f7824 */ /* 0x000fc800078e0210 */
[----:B0-----:R-:W-:-:S05]  /*09d0*/  IMAD.WIDE R2, R15, 0x4, R2 ;  /* 0x000000040f027825 */ /* 0x001fca00078e0202 */
[----:B------:R-:W2:Y:S04]  /*09e0*/  LDG.E R22, desc[UR6][R2.64+-0x4] ;  /* 0xfffffc0602167981 */ /* 0x000ea8000c1e1900 */
[----:B------:R-:W3:Y:S04]  /*09f0*/  LDG.E R21, desc[UR6][R2.64] ;  /* 0x0000000602157981 */ /* 0x000ee8000c1e1900 */
[----:B------:R-:W4:Y:S04]  /*0a00*/  LDG.E R23, desc[UR6][R2.64+-0x8] ;  /* 0xfffff80602177981 */ /* 0x000f28000c1e1900 */
[----:B------:R-:W5:Y:S04]  /*0a10*/  LDG.E R24, desc[UR6][R2.64+-0xc] ;  /* 0xfffff40602187981 */ /* 0x000f68000c1e1900 */
[----:B------:R-:W5:Y:S04]  /*0a20*/  LDG.E R15, desc[UR6][R2.64+-0x10] ;  /* 0xfffff006020f7981 */ /* 0x000f68000c1e1900 */
[----:B------:R-:W5:Y:S04]  /*0a30*/  LDG.E R16, desc[UR6][R2.64+-0x14] ;  /* 0xffffec0602107981 */ /* 0x000f68000c1e1900 */
[----:B------:R-:W5:Y:S04]  /*0a40*/  LDG.E R17, desc[UR6][R2.64+-0x18] ;  /* 0xffffe80602117981 */ /* 0x000f68000c1e1900 */
[----:B------:R0:W5:Y:S01]  /*0a50*/  LDG.E R20, desc[UR6][R2.64+-0x1c] ;  /* 0xffffe40602147981 */ /* 0x000162000c1e1900 */
[----:B------:R-:W-:-:S02]  /*0a60*/  VIADD R14, R14, 0x8 ;  /* 0x000000080e0e7836 */ /* 0x000fc40000000000 */
[C---:B0-----:R-:W-:Y:S01]  /*0a70*/  IMAD.SHL.U32 R3, R11.reuse, 0x10, RZ ;  /* 0x000000100b037824 */ /* 0x041fe200078e00ff */
[----:B--2---:R-:W-:Y:S02]  /*0a80*/  FSETP.NEU.AND P3, PT, R22, 1, PT ;  /* 0x3f8000001600780b */ /* 0x004fe40003f6d000 */
[----:B------:R-:W-:Y:S02]  /*0a90*/  SHF.L.U32 R22, R11, 0x1, RZ ;  /* 0x000000010b167819 */ /* 0x000fe400000006ff */
[----:B---3--:R-:W-:Y:S02]  /*0aa0*/  FSETP.NEU.AND P2, PT, R21, 1, PT ;  /* 0x3f8000001500780b */ /* 0x008fe40003f4d000 */
[----:B------:R-:W-:Y:S02]  /*0ab0*/  SEL R22, R22, RZ, !P3 ;  /* 0x000000ff16167207 */ /* 0x000fe40005800000 */
[----:B----4-:R-:W-:Y:S01]  /*0ac0*/  FSETP.NEU.AND P4, PT, R23, 1, PT ;  /* 0x3f8000001700780b */ /* 0x010fe20003f8d000 */
[C---:B------:R-:W-:Y:S01]  /*0ad0*/  IMAD.SHL.U32 R23, R11.reuse, 0x4, RZ ;  /* 0x000000040b177824 */ /* 0x040fe200078e00ff */
[----:B------:R-:W-:-:S02]  /*0ae0*/  SEL R21, R11, RZ, !P2 ;  /* 0x000000ff0b157207 */ /* 0x000fc40005000000 */
[----:B-----5:R-:W-:Y:S01]  /*0af0*/  FSETP.NEU.AND P5, PT, R24, 1, PT ;  /* 0x3f8000001800780b */ /* 0x020fe20003fad000 */
[C---:B------:R-:W-:Y:S01]  /*0b00*/  IMAD.SHL.U32 R24, R11.reuse, 0x8, RZ ;  /* 0x000000080b187824 */ /* 0x040fe200078e00ff */
[----:B------:R-:W-:Y:S01]  /*0b10*/  IADD3 R21, PT, PT, R22, R21, R12 ;  /* 0x0000001516157210 */ /* 0x000fe20007ffe00c */
[----:B------:R-:W-:Y:S01]  /*0b20*/  IMAD.SHL.U32 R12, R11, 0x20, RZ ;  /* 0x000000200b0c7824 */ /* 0x000fe200078e00ff */
[----:B------:R-:W-:Y:S02]  /*0b30*/  SEL R2, R23, RZ, !P4 ;  /* 0x000000ff17027207 */ /* 0x000fe40006000000 */
[----:B------:R-:W-:Y:S02]  /*0b40*/  SEL R24, R24, RZ, !P5 ;  /* 0x000000ff18187207 */ /* 0x000fe40006800000 */
[----:B------:R-:W-:Y:S01]  /*0b50*/  FSETP.NEU.AND P2, PT, R15, 1, PT ;  /* 0x3f8000000f00780b */ /* 0x000fe20003f4d000 */
[C---:B------:R-:W-:Y:S01]  /*0b60*/  IMAD.SHL.U32 R15, R11.reuse, 0x40, RZ ;  /* 0x000000400b0f7824 */ /* 0x040fe200078e00ff */
[----:B------:R-:W-:Y:S01]  /*0b70*/  FSETP.NEU.AND P3, PT, R16, 1, PT ;  /* 0x3f8000001000780b */ /* 0x000fe20003f6d000 */
[C---:B------:R-:W-:Y:S01]  /*0b80*/  IMAD.SHL.U32 R16, R11.reuse, 0x80, RZ ;  /* 0x000000800b107824 */ /* 0x040fe200078e00ff */
[----:B------:R-:W-:Y:S01]  /*0b90*/  IADD3 R2, PT, PT, R24, R2, R21 ;  /* 0x0000000218027210 */ /* 0x000fe20007ffe015 */
[----:B------:R-:W-:Y:S01]  /*0ba0*/  IMAD.SHL.U32 R11, R11, 0x100, RZ ;  /* 0x000001000b0b7824 */ /* 0x000fe200078e00ff */
[----:B------:R-:W-:-:S02]  /*0bb0*/  FSETP.NEU.AND P4, PT, R17, 1, PT ;  /* 0x3f8000001100780b */ /* 0x000fc40003f8d000 */
[----:B------:R-:W-:Y:S02]  /*0bc0*/  FSETP.NEU.AND P5, PT, R20, 1, PT ;  /* 0x3f8000001400780b */ /* 0x000fe40003fad000 */
[----:B------:R-:W-:Y:S02]  /*0bd0*/  SEL R3, R3, RZ, !P2 ;  /* 0x000000ff03037207 */ /* 0x000fe40005000000 */
[----:B------:R-:W-:Y:S02]  /*0be0*/  SEL R12, R12, RZ, !P3 ;  /* 0x000000ff0c0c7207 */ /* 0x000fe40005800000 */
[----:B------:R-:W-:Y:S02]  /*0bf0*/  SEL R15, R15, RZ, !P4 ;  /* 0x000000ff0f0f7207 */ /* 0x000fe40006000000 */
[----:B------:R-:W-:Y:S02]  /*0c00*/  SEL R16, R16, RZ, !P5 ;  /* 0x000000ff10107207 */ /* 0x000fe40006800000 */
[----:B------:R-:W-:-:S04]  /*0c10*/  IADD3 R12, PT, PT, R12, R3, R2 ;  /* 0x000000030c0c7210 */ /* 0x000fc80007ffe002 */
[----:B------:R-:W-:-:S07]  /*0c20*/  IADD3 R12, PT, PT, R16, R15, R12 ;  /* 0x0000000f100c7210 */ /* 0x000fce0007ffe00c */
.L_x_26:
[----:B------:R-:W-:Y:S05]  /*0c30*/  @!P1 BRA `(.L_x_25) ;  /* 0x0000000000bc9947 */ /* 0x000fea0003800000 */
[----:B------:R-:W-:Y:S01]  /*0c40*/  ISETP.NE.AND P1, PT, R7, RZ, PT ;  /* 0x000000ff0700720c */ /* 0x000fe20003f25270 */
[----:B------:R-:W-:-:S12]  /*0c50*/  @!P0 BRA `(.L_x_27) ;  /* 0x00000000005c8947 */ /* 0x000fd80003800000 */
[----:B------:R-:W0:Y:S01]  /*0c60*/  LDC.64 R2, c[0x0][0x380] ;  /* 0x0000e000ff027b82 */ /* 0x000e220000000a00 */
[----:B------:R-:W-:-:S05]  /*0c70*/  LOP3.LUT R16, RZ, R14, RZ, 0x33, !PT ;  /* 0x0000000eff107212 */ /* 0x000fca00078e33ff */
[----:B------:R-:W-:-:S04]  /*0c80*/  IMAD.IADD R15, R13, 0x1, R16 ;  /* 0x000000010d0f7824 */ /* 0x000fc800078e0210 */
[----:B0-----:R-:W-:-:S05]  /*0c90*/  IMAD.WIDE R2, R15, 0x4, R2 ;  /* 0x000000040f027825 */ /* 0x001fca00078e0202 */
[----:B------:R-:W2:Y:S04]  /*0ca0*/  LDG.E R16, desc[UR6][R2.64+-0x8] ;  /* 0xfffff80602107981 */ /* 0x000ea8000c1e1900 */
[----:B------:R-:W3:Y:S04]  /*0cb0*/  LDG.E R20, desc[UR6][R2.64] ;  /* 0x0000000602147981 */ /* 0x000ee8000c1e1900 */
[----:B------:R-:W4:Y:S04]  /*0cc0*/  LDG.E R15, desc[UR6][R2.64+-0x4] ;  /* 0xfffffc06020f7981 */ /* 0x000f28000c1e1900 */
[----:B------:R-:W5:Y:S01]  /*0cd0*/  LDG.E R17, desc[UR6][R2.64+-0xc] ;  /* 0xfffff40602117981 */ /* 0x000f62000c1e1900 */
[----:B------:R-:W-:Y:S01]  /*0ce0*/  VIADD R14, R14, 0x4 ;  /* 0x000000040e0e7836 */ /* 0x000fe20000000000 */
[----:B--2---:R-:W-:Y:S01]  /*0cf0*/  FSETP.NEU.AND P4, PT, R16, 1, PT ;  /* 0x3f8000001000780b */ /* 0x004fe20003f8d000 */
[C---:B------:R-:W-:Y:S01]  /*0d00*/  IMAD.SHL.U32 R16, R11.reuse, 0x2, RZ ;  /* 0x000000020b107824 */ /* 0x040fe200078e00ff */
[----:B---3--:R-:W-:Y:S01]  /*0d10*/  FSETP.NEU.AND P2, PT, R20, 1, PT ;  /* 0x3f8000001400780b */ /* 0x008fe20003f4d000 */
[----:B------:R-:W-:Y:S01]  /*0d20*/  IMAD.SHL.U32 R20, R11, 0x8, RZ ;  /* 0x000000080b147824 */ /* 0x000fe200078e00ff */
[----:B----4-:R-:W-:-:S02]  /*0d30*/  FSETP.NEU.AND P3, PT, R15, 1, PT ;  /* 0x3f8000000f00780b */ /* 0x010fc40003f6d000 */
[----:B------:R-:W-:Y:S02]  /*0d40*/  SEL R15, R11, RZ, !P2 ;  /* 0x000000ff0b0f7207 */ /* 0x000fe40005000000 */
[----:B-----5:R-:W-:Y:S02]  /*0d50*/  FSETP.NEU.AND P5, PT, R17, 1, PT ;  /* 0x3f8000001100780b */ /* 0x020fe40003fad000 */
[----:B------:R-:W-:Y:S02]  /*0d60*/  SHF.L.U32 R17, R11, 0x2, RZ ;  /* 0x000000020b117819 */ /* 0x000fe400000006ff */
[----:B------:R-:W-:Y:S02]  /*0d70*/  SEL R16, R16, RZ, !P3 ;  /* 0x000000ff10107207 */ /* 0x000fe40005800000 */
[----:B------:R-:W-:Y:S02]  /*0d80*/  SEL R17, R17, RZ, !P4 ;  /* 0x000000ff11117207 */ /* 0x000fe40006000000 */
[----:B------:R-:W-:-:S02]  /*0d90*/  SEL R20, R20, RZ, !P5 ;  /* 0x000000ff14147207 */ /* 0x000fc40006800000 */
[----:B------:R-:W-:Y:S01]  /*0da0*/  IADD3 R12, PT, PT, R16, R15, R12 ;  /* 0x0000000f100c7210 */ /* 0x000fe20007ffe00c */
[----:B------:R-:W-:-:S03]  /*0db0*/  IMAD.SHL.U32 R11, R11, 0x10, RZ ;  /* 0x000000100b0b7824 */ /* 0x000fc600078e00ff */
[----:B------:R-:W-:-:S07]  /*0dc0*/  IADD3 R12, PT, PT, R20, R17, R12 ;  /* 0x00000011140c7210 */ /* 0x000fce0007ffe00c */
.L_x_27:
[----:B------:R-:W-:Y:S05]  /*0dd0*/  @!P1 BRA `(.L_x_25) ;  /* 0x0000000000549947 */ /* 0x000fea0003800000 */
[----:B------:R-:W0:Y:S01]  /*0de0*/  LDC.64 R2, c[0x0][0x380] ;  /* 0x0000e000ff027b82 */ /* 0x000e220000000a00 */
[----:B------:R-:W-:-:S05]  /*0df0*/  LOP3.LUT R14, RZ, R14, RZ, 0x33, !PT ;  /* 0x0000000eff0e7212 */ /* 0x000fca00078e33ff */
[----:B------:R-:W-:-:S04]  /*0e00*/  IMAD.IADD R13, R13, 0x1, R14 ;  /* 0x000000010d0d7824 */ /* 0x000fc800078e020e */
[----:B0-----:R-:W-:-:S05]  /*0e10*/  IMAD.WIDE R2, R13, 0x4, R2 ;  /* 0x000000040d027825 */ /* 0x001fca00078e0202 */
[----:B------:R-:W2:Y:S01]  /*0e20*/  LDG.E R13, desc[UR6][R2.64] ;  /* 0x00000006020d7981 */ /* 0x000ea2000c1e1900 */
[----:B------:R-:W-:Y:S02]  /*0e30*/  ISETP.NE.AND P2, PT, R7, 0x1, PT ;  /* 0x000000010700780c */ /* 0x000fe40003f45270 */
[----:B--2---:R-:W-:-:S04]  /*0e40*/  FSETP.NEU.AND P1, PT, R13, 1, PT ;  /* 0x3f8000000d00780b */ /* 0x004fc80003f2d000 */
[----:B------:R-:W-:-:S05]  /*0e50*/  SEL R13, R11, RZ, !P1 ;  /* 0x000000ff0b0d7207 */ /* 0x000fca0004800000 */
[----:B------:R-:W-:Y:S02]  /*0e60*/  IMAD.IADD R12, R12, 0x1, R13 ;  /* 0x000000010c0c7824 */ /* 0x000fe400078e020d */
[----:B------:R-:W-:Y:S05]  /*0e70*/  @!P2 BRA `(.L_x_25) ;  /* 0x00000000002ca947 */ /* 0x000fea0003800000 */
[----:B------:R-:W-:Y:S01]  /*0e80*/  ISETP.NE.AND P2, PT, R7, 0x2, PT ;  /* 0x000000020700780c */ /* 0x000fe20003f45270 */
[----:B------:R-:W2:-:S12]  /*0e90*/  LDG.E R15, desc[UR6][R2.64+-0x4] ;  /* 0xfffffc06020f7981 */ /* 0x000e98000c1e1900 */
[----:B------:R-:W3:Y:S01]  /*0ea0*/  @P2 LDG.E R14, desc[UR6][R2.64+-0x8] ;  /* 0xfffff806020e2981 */ /* 0x000ee2000c1e1900 */
[C---:B------:R-:W-:Y:S02]  /*0eb0*/  IMAD.SHL.U32 R13, R11.reuse, 0x2, RZ ;  /* 0x000000020b0d7824 */ /* 0x040fe400078e00ff */
[----:B------:R-:W-:Y:S01]  /*0ec0*/  @P2 IMAD.SHL.U32 R11, R11, 0x4, RZ ;  /* 0x000000040b0b2824 */ /* 0x000fe200078e00ff */
[----:B--2---:R-:W-:-:S04]  /*0ed0*/  FSETP.NEU.AND P1, PT, R15, 1, PT ;  /* 0x3f8000000f00780b */ /* 0x004fc80003f2d000 */
[----:B------:R-:W-:-:S05]  /*0ee0*/  SEL R13, R13, RZ, !P1 ;  /* 0x000000ff0d0d7207 */ /* 0x000fca0004800000 */
[----:B------:R-:W-:Y:S01]  /*0ef0*/  IMAD.IADD R12, R12, 0x1, R13 ;  /* 0x000000010c0c7824 */ /* 0x000fe200078e020d */
[----:B---3--:R-:W-:-:S04]  /*0f00*/  @P2 FSETP.NEU.AND P1, PT, R14, 1, PT ;  /* 0x3f8000000e00280b */ /* 0x008fc80003f2d000 */
[----:B------:R-:W-:-:S05]  /*0f10*/  @P2 SEL R11, R11, RZ, !P1 ;  /* 0x000000ff0b0b2207 */ /* 0x000fca0004800000 */
[----:B------:R-:W-:-:S07]  /*0f20*/  @P2 IMAD.IADD R12, R12, 0x1, R11 ;  /* 0x000000010c0c2824 */ /* 0x000fce00078e020b */
.L_x_25:
[----:B------:R-:W0:Y:S01]  /*0f30*/  LDC.64 R2, c[0x0][0x388] ;  /* 0x0000e200ff027b82 */ /* 0x000e220000000a00 */
[----:B------:R-:W1:Y:S01]  /*0f40*/  LDCU UR8, c[0x0][0x398] ;  /* 0x00007300ff0877ac */ /* 0x000e620008000800 */
[----:B------:R-:W-:-:S04]  /*0f50*/  IADD3 R5, PT, PT, R4, R5, RZ ;  /* 0x0000000504057210 */ /* 0x000fc80007ffe0ff */
[----:B------:R-:W-:Y:S01]  /*0f60*/  ISETP.GE.AND P1, PT, R5, R0, PT ;  /* 0x000000000500720c */ /* 0x000fe20003f26270 */
[----:B-1----:R-:W-:-:S04]  /*0f70*/  IMAD R9, R9, UR8, R10 ;  /* 0x0000000809097c24 */ /* 0x002fc8000f8e020a */
[----:B0-----:R-:W-:-:S05]  /*0f80*/  IMAD.WIDE R2, R9, 0x4, R2 ;  /* 0x0000000409027825 */ /* 0x001fca00078e0202 */
[----:B------:R0:W-:Y:S03]  /*0f90*/  STG.E desc[UR6][R2.64], R12 ;  /* 0x0000000c02007986 */ /* 0x0001e6000c101906 */
[----:B------:R-:W-:Y:S05]  /*0fa0*/  @!P1 BRA `(.L_x_28) ;  /* 0xfffffff000809947 */ /* 0x000fea000383ffff */
[----:B------:R-:W-:Y:S05]  /*0fb0*/  EXIT ;  /* 0x000000000000794d */ /* 0x000fea0003800000 */
.L_x_22:
        /* <DEDUP_REMOVED lines=12> */
[----:B0-----:R-:W-:-:S06]  /*1080*/  VIADD R6, R10, 0xffffffe ;  /* 0x0ffffffe0a067836 */ /* 0x001fcc0000000000 */
[----:B------:R0:W3:Y:S02]  /*1090*/  F2I.FTZ.U32.TRUNC.NTZ R7, R6 ;  /* 0x0000000600077305 */ /* 0x0000e4000021f000 */
[----:B0-----:R-:W-:Y:S02]  /*10a0*/  IMAD.MOV.U32 R6, RZ, RZ, RZ ;  /* 0x000000ffff067224 */ /* 0x001fe400078e00ff */
[----:B---3--:R-:W-:-:S04]  /*10b0*/  IMAD R11, R11, R7, RZ ;  /* 0x000000070b0b7224 */ /* 0x008fc800078e02ff */
[----:B------:R-:W-:-:S06]  /*10c0*/  IMAD.HI.U32 R10, R7, R11, R6 ;  /* 0x0000000b070a7227 */ /* 0x000fcc00078e0006 */
[----:B------:R-:W-:-:S04]  /*10d0*/  IMAD.HI.U32 R10, R10, R3, RZ ;  /* 0x000000030a0a7227 */ /* 0x000fc800078e00ff */
[----:B------:R-:W-:-:S04]  /*10e0*/  IMAD.MOV R6, RZ, RZ, -R10 ;  /* 0x000000ffff067224 */ /* 0x000fc800078e0a0a */
[----:B------:R-:W-:-:S05]  /*10f0*/  IMAD R3, R4, R6, R3 ;  /* 0x0000000604037224 */ /* 0x000fca00078e0203 */
[----:B------:R-:W-:-:S13]  /*1100*/  ISETP.GE.U32.AND P0, PT, R3, R4, PT ;  /* 0x000000040300720c */ /* 0x000fda0003f06070 */
[----:B------:R-:W-:Y:S02]  /*1110*/  @P0 IMAD.IADD R3, R3, 0x1, -R4 ;  /* 0x0000000103030824 */ /* 0x000fe400078e0a04 */
[----:B------:R-:W-:-:S03]  /*1120*/  @P0 VIADD R10, R10, 0x1 ;  /* 0x000000010a0a0836 */ /* 0x000fc60000000000 */
        /* <DEDUP_REMOVED lines=18> */
[----:B-1----:R-:W-:Y:S02]  /*1250*/  IMAD.MOV.U32 R8, RZ, RZ, RZ ;  /* 0x000000ffff087224 */ /* 0x002fe400078e00ff */
[----:B--2---:R-:W-:-:S04]  /*1260*/  IMAD.MOV R12, RZ, RZ, -R9 ;  /* 0x000000ffff0c7224 */ /* 0x004fc800078e0a09 */
[----:B------:R-:W-:Y:S01]  /*1270*/  IMAD R13, R12, R3, RZ ;  /* 0x000000030c0d7224 */ /* 0x000fe200078e02ff */
[----:B------:R-:W-:-:S03]  /*1280*/  LOP3.LUT R12, R10, 0x3, RZ, 0xc0, !PT ;  /* 0x000000030a0c7812 */ /* 0x000fc600078ec0ff */
[----:B0-----:R-:W-:-:S07]  /*1290*/  IMAD.HI.U32 R13, R9, R13, R8 ;  /* 0x0000000d090d7227 */ /* 0x001fce00078e0008 */
.L_x_31:
[----:B------:R-:W-:Y:S01]  /*12a0*/  IABS R10, R5 ;  /* 0x00000005000a7213 */ /* 0x000fe20000000000 */
[----:B------:R-:W-:Y:S02]  /*12b0*/  IMAD.U32 R2, RZ, RZ, UR5 ;  /* 0x00000005ff027e24 */ /* 0x000fe4000f8e00ff */
[----:B------:R-:W-:Y:S02]  /*12c0*/  VIADD R11, R11, 0x1 ;  /* 0x000000010b0b7836 */ /* 0x000fe40000000000 */
[----:B0-----:R-:W-:Y:S01]  /*12d0*/  IMAD.HI.U32 R8, R13, R10, RZ ;  /* 0x0000000a0d087227 */ /* 0x001fe200078e00ff */
[----:B------:R-:W-:-:S03]  /*12e0*/  IABS R17, R2 ;  /* 0x0000000200117213 */ /* 0x000fc60000000000 */
[----:B------:R-:W-:-:S04]  /*12f0*/  IMAD.MOV R9, RZ, RZ, -R8 ;  /* 0x000000ffff097224 */ /* 0x000fc800078e0a08 */
[----:B------:R-:W-:Y:S01]  /*1300*/  IMAD R10, R17, R9, R10 ;  /* 0x00000009110a7224 */ /* 0x000fe200078e020a */
[----:B------:R-:W-:-:S04]  /*1310*/  LOP3.LUT R9, R5, R2, RZ, 0x3c, !PT ;  /* 0x0000000205097212 */ /* 0x000fc800078e3cff */
[----:B------:R-:W-:Y:S02]  /*1320*/  ISETP.GT.U32.AND P1, PT, R3, R10, PT ;  /* 0x0000000a0300720c */ /* 0x000fe40003f24070 */
[----:B------:R-:W-:-:S11]  /*1330*/  ISETP.GE.AND P2, PT, R9, RZ, PT ;  /* 0x000000ff0900720c */ /* 0x000fd60003f46270 */
[----:B------:R-:W-:Y:S02]  /*1340*/  @!P1 IMAD.IADD R10, R10, 0x1, -R17 ;  /* 0x000000010a0a9824 */ /* 0x000fe400078e0a11 */
[----:B------:R-:W-:-:S03]  /*1350*/  @!P1 VIADD R8, R8, 0x1 ;  /* 0x0000000108089836 */ /* 0x000fc60000000000 */
[----:B------:R-:W-:-:S13]  /*1360*/  ISETP.GE.U32.AND P0, PT, R10, R3, PT ;  /* 0x000000030a00720c */ /* 0x000fda0003f06070 */
[----:B------:R-:W-:Y:S01]  /*1370*/  @P0 VIADD R8, R8, 0x1 ;  /* 0x0000000108080836 */ /* 0x000fe20000000000 */
[----:B------:R-:W-:-:S04]  /*1380*/  ISETP.NE.AND P0, PT, R11, R12, PT ;  /* 0x0000000c0b00720c */ /* 0x000fc80003f05270 */
[----:B------:R-:W-:-:S04]  /*1390*/  @!P2 IADD3 R8, PT, PT, -R8, RZ, RZ ;  /* 0x000000ff0808a210 */ /* 0x000fc80007ffe1ff */
        /* <DEDUP_REMOVED lines=8> */
.L_x_30:
[----:B------:R-:W-:Y:S05]  /*1420*/  BSYNC.RECONVERGENT B0 ;  /* 0x0000000000007941 */ /* 0x000fea0003800200 */
.L_x_29:
        /* <DEDUP_REMOVED lines=9> */
[----:B--2---:R-:W-:Y:S02]  /*14c0*/  IMAD.MOV.U32 R10, RZ, RZ, RZ ;  /* 0x000000ffff0a7224 */ /* 0x004fe400078e00ff */
[----:B----4-:R-:W-:-:S04]  /*14d0*/  IMAD.MOV R7, RZ, RZ, -R11 ;  /* 0x000000ffff077224 */ /* 0x010fc800078e0a0b */
[----:B------:R-:W-:-:S04]  /*14e0*/  IMAD R7, R7, R6, RZ ;  /* 0x0000000607077224 */ /* 0x000fc800078e02ff */
[----:B01-3--:R-:W-:-:S07]  /*14f0*/  IMAD.HI.U32 R7, R11, R7, R10 ;  /* 0x000000070b077227 */ /* 0x00bfce00078e000a */
.L_x_32:
[----:B------:R-:W-:Y:S02]  /*1500*/  IABS R12, R8 ;  /* 0x00000008000c7213 */ /* 0x000fe40000000000 */
[-C--:B------:R-:W-:Y:S02]  /*1510*/  IABS R17, R5.reuse ;  /* 0x0000000500117213 */ /* 0x080fe40000000000 */
[----:B------:R-:W0:Y:S01]  /*1520*/  I2F.RP R9, R12 ;  /* 0x0000000c00097306 */ /* 0x000e220000209400 */
[----:B------:R-:W-:Y:S02]  /*1530*/  IADD3 R13, PT, PT, R4, R5, RZ ;  /* 0x00000005040d7210 */ /* 0x000fe40007ffe0ff */
[----:B------:R-:W-:Y:S02]  /*1540*/  IMAD.HI.U32 R10, R7, R17, RZ ;  /* 0x00000011070a7227 */ /* 0x000fe400078e00ff */
[----:B------:R-:W-:Y:S02]  /*1550*/  IABS R18, R13 ;  /* 0x0000000d00127213 */ /* 0x000fe40000000000 */
[----:B------:R-:W-:-:S04]  /*1560*/  IMAD.MOV R7, RZ, RZ, -R10 ;  /* 0x000000ffff077224 */ /* 0x000fc800078e0a0a */
[----:B------:R-:W-:Y:S01]  /*1570*/  IMAD R17, R12, R7, R17 ;  /* 0x000000070c117224 */ /* 0x000fe200078e0211 */
[----:B0-----:R-:W0:Y:S04]  /*1580*/  MUFU.RCP R9, R9 ;  /* 0x0000000900097308 */ /* 0x001e280000001000 */
[----:B------:R-:W-:-:S13]  /*1590*/  ISETP.GT.U32.AND P2, PT, R6, R17, PT ;  /* 0x000000110600720c */ /* 0x000fda0003f44070 */
[--C-:B------:R-:W-:Y:S02]  /*15a0*/  @!P2 IMAD.IADD R17, R17, 0x1, -R12.reuse ;  /* 0x000000011111a824 */ /* 0x100fe400078e0a0c */
[----:B------:R-:W-:Y:S02]  /*15b0*/  @!P2 VIADD R10, R10, 0x1 ;  /* 0x000000010a0aa836 */ /* 0x000fe40000000000 */
[----:B0-----:R-:W-:Y:S01]  /*15c0*/  VIADD R14, R9, 0xffffffe ;  /* 0x0ffffffe090e7836 */ /* 0x001fe20000000000 */
[----:B------:R-:W-:Y:S01]  /*15d0*/  ISETP.GE.U32.AND P0, PT, R17, R6, PT ;  /* 0x000000061100720c */ /* 0x000fe20003f06070 */
[----:B------:R-:W-:Y:S02]  /*15e0*/  IMAD.MOV.U32 R6, RZ, RZ, R12 ;  /* 0x000000ffff067224 */ /* 0x000fe400078e000c */
[----:B------:R0:W1:Y:S02]  /*15f0*/  F2I.FTZ.U32.TRUNC.NTZ R15, R14 ;  /* 0x0000000e000f7305 */ /* 0x000064000021f000 */
[----:B0-----:R-:W-:-:S08]  /*1600*/  IMAD.MOV.U32 R14, RZ, RZ, RZ ;  /* 0x000000ffff0e7224 */ /* 0x001fd000078e00ff */
[----:B------:R-:W-:Y:S02]  /*1610*/  @P0 VIADD R10, R10, 0x1 ;  /* 0x000000010a0a0836 */ /* 0x000fe40000000000 */
[----:B-1----:R-:W-:-:S04]  /*1620*/  IMAD.MOV R11, RZ, RZ, -R15 ;  /* 0x000000ffff0b7224 */ /* 0x002fc800078e0a0f */
[----:B------:R-:W-:Y:S02]  /*1630*/  IMAD R7, R11, R12, RZ ;  /* 0x0000000c0b077224 */ /* 0x000fe400078e02ff */
[----:B------:R-:W-:Y:S02]  /*1640*/  IMAD.IADD R11, R4, 0x1, R13 ;  /* 0x00000001040b7824 */ /* 0x000fe400078e020d */
[----:B------:R-:W-:-:S03]  /*1650*/  IMAD.HI.U32 R7, R15, R7, R14 ;  /* 0x000000070f077227 */ /* 0x000fc600078e000e */
[----:B------:R-:W-:Y:S01]  /*1660*/  IABS R20, R11 ;  /* 0x0000000b00147213 */ /* 0x000fe20000000000 */
[----:B------:R-:W-:Y:S02]  /*1670*/  IMAD.IADD R9, R4, 0x1, R11 ;  /* 0x0000000104097824 */ /* 0x000fe400078e020b */
[----:B------:R-:W-:-:S03]  /*1680*/  IMAD.HI.U32 R15, R7, R18, RZ ;  /* 0x00000012070f7227 */ /* 0x000fc600078e00ff */
[----:B------:R-:W-:Y:S01]  /*1690*/  IABS R22, R9 ;  /* 0x0000000900167213 */ /* 0x000fe20000000000 */
[----:B------:R-:W-:Y:S02]  /*16a0*/  IMAD.MOV R19, RZ, RZ, -R15 ;  /* 0x000000ffff137224 */ /* 0x000fe400078e0a0f */
[----:B------:R-:W-:-:S04]  /*16b0*/  IMAD.HI.U32 R14, R7, R20, RZ ;  /* 0x00000014070e7227 */ /* 0x000fc800078e00ff */
[----:B------:R-:W-:-:S04]  /*16c0*/  IMAD.HI.U32 R16, R7, R22, RZ ;  /* 0x0000001607107227 */ /* 0x000fc800078e00ff */
[----:B------:R-:W-:Y:S01]  /*16d0*/  IMAD R17, R12, R19, R18 ;  /* 0x000000130c117224 */ /* 0x000fe200078e0212 */
[----:B------:R-:W-:Y:S01]  /*16e0*/  LOP3.LUT R18, R5, R8, RZ, 0x3c, !PT ;  /* 0x0000000805127212 */ /* 0x000fe200078e3cff */
[----:B------:R-:W-:Y:S02]  /*16f0*/  IMAD.MOV R21, RZ, RZ, -R14 ;  /* 0x000000ffff157224 */ /* 0x000fe400078e0a0e */
[----:B------:R-:W-:Y:S01]  /*1700*/  IMAD.MOV R23, RZ, RZ, -R16 ;  /* 0x000000ffff177224 */ /* 0x000fe200078e0a10 */
[----:B------:R-:W-:Y:S01]  /*1710*/  ISETP.GT.U32.AND P6, PT, R6, R17, PT ;  /* 0x000000110600720c */ /* 0x000fe20003fc4070 */
[----:B------:R-:W-:Y:S01]  /*1720*/  IMAD R19, R12, R21, R20 ;  /* 0x000000150c137224 */ /* 0x000fe200078e0214 */
[----:B------:R-:W-:Y:S01]  /*1730*/  ISETP.GE.AND P3, PT, R18, RZ, PT ;  /* 0x000000ff1200720c */ /* 0x000fe20003f66270 */
[----:B------:R-:W-:-:S03]  /*1740*/  IMAD R21, R12, R23, R22 ;  /* 0x000000170c157224 */ /* 0x000fc600078e0216 */
[C---:B------:R-:W-:Y:S02]  /*1750*/  ISETP.GT.U32.AND P5, PT, R6.reuse, R19, PT ;  /* 0x000000130600720c */ /* 0x040fe40003fa4070 */
[----:B------:R-:W-:-:S05]  /*1760*/  ISETP.GT.U32.AND P1, PT, R6, R21, PT ;  /* 0x000000150600720c */ /* 0x000fca0003f24070 */
[--C-:B------:R-:W-:Y:S02]  /*1770*/  @!P6 IMAD.IADD R17, R17, 0x1, -R12.reuse ;  /* 0x000000011111e824 */ /* 0x100fe400078e0a0c */
[----:B------:R-:W-:Y:S01]  /*1780*/  @!P6 VIADD R15, R15, 0x1 ;  /* 0x000000010f0fe836 */ /* 0x000fe20000000000 */
[----:B------:R-:W-:Y:S02]  /*1790*/  @!P3 IADD3 R10, PT, PT, -R10, RZ, RZ ;  /* 0x000000ff0a0ab210 */ /* 0x000fe40007ffe1ff */
[----:B------:R-:W-:Y:S01]  /*17a0*/  ISETP.GE.U32.AND P4, PT, R17, R6, PT ;  /* 0x000000061100720c */ /* 0x000fe20003f86070 */
[----:B------:R-:W-:Y:S01]  /*17b0*/  @!P5 VIADD R14, R14, 0x1 ;  /* 0x000000010e0ed836 */ /* 0x000fe20000000000 */
[----:B------:R-:W-:Y:S01]  /*17c0*/  @!P5 IADD3 R19, PT, PT, R19, -R12, RZ ;  /* 0x8000000c1313d210 */ /* 0x000fe20007ffe0ff */
[----:B------:R-:W-:Y:S01]  /*17d0*/  @!P1 IMAD.IADD R21, R21, 0x1, -R12 ;  /* 0x0000000115159824 */ /* 0x000fe200078e0a0c */
[----:B------:R-:W-:Y:S01]  /*17e0*/  LOP3.LUT R12, R13, R8, RZ, 0x3c, !PT ;  /* 0x000000080d0c7212 */ /* 0x000fe200078e3cff */
[----:B------:R-:W-:Y:S01]  /*17f0*/  @!P1 VIADD R16, R16, 0x1 ;  /* 0x0000000110109836 */ /* 0x000fe20000000000 */
[----:B------:R-:W-:-:S02]  /*1800*/  ISETP.GE.U32.AND P2, PT, R19, R6, PT ;  /* 0x000000061300720c */ /* 0x000fc40003f46070 */
[----:B------:R-:W-:Y:S02]  /*1810*/  ISETP.GE.AND P6, PT, R12, RZ, PT ;  /* 0x000000ff0c00720c */ /* 0x000fe40003fc6270 */
[----:B------:R-:W-:Y:S02]  /*1820*/  LOP3.LUT R12, R11, R8, RZ, 0x3c, !PT ;  /* 0x000000080b0c7212 */ /* 0x000fe400078e3cff */
[----:B------:R-:W-:Y:S01]  /*1830*/  ISETP.GE.U32.AND P0, PT, R21, R6, PT ;  /* 0x000000061500720c */ /* 0x000fe20003f06070 */
[----:B------:R-:W-:Y:S01]  /*1840*/  @P4 VIADD R15, R15, 0x1 ;  /* 0x000000010f0f4836 */ /* 0x000fe20000000000 */
[-C--:B------:R-:W-:Y:S02]  /*1850*/  LOP3.LUT R17, R9, R8.reuse, RZ, 0x3c, !PT ;  /* 0x0000000809117212 */ /* 0x080fe400078e3cff */
[----:B------:R-:W-:Y:S02]  /*1860*/  ISETP.GE.AND P5, PT, R12, RZ, PT ;  /* 0x000000ff0c00720c */ /* 0x000fe40003fa6270 */
[----:B------:R-:W-:Y:S01]  /*1870*/  ISETP.GE.AND P4, PT, R17, RZ, PT ;  /* 0x000000ff1100720c */ /* 0x000fe20003f86270 */
[----:B------:R-:W-:Y:S01]  /*1880*/  @P2 VIADD R14, R14, 0x1 ;  /* 0x000000010e0e2836 */ /* 0x000fe20000000000 */
[----:B------:R-:W-:Y:S01]  /*1890*/  ISETP.NE.AND P1, PT, R8, RZ, PT ;  /* 0x000000ff0800720c */ /* 0x000fe20003f25270 */
[----:B------:R-:W-:Y:S01]  /*18a0*/  @!P6 IMAD.MOV R15, RZ, RZ, -R15 ;  /* 0x000000ffff0fe224 */ /* 0x000fe200078e0a0f */
[----:B------:R-:W-:-:S03]  /*18b0*/  LOP3.LUT R17, RZ, R8, RZ, 0x33, !PT ;  /* 0x00000008ff117212 */ /* 0x000fc600078e33ff */
[----:B------:R-:W-:Y:S01]  /*18c0*/  @P0 VIADD R16, R16, 0x1 ;  /* 0x0000000110100836 */ /* 0x000fe20000000000 */
[C---:B------:R-:W-:Y:S02]  /*18d0*/  SEL R10, R17.reuse, R10, !P1 ;  /* 0x0000000a110a7207 */ /* 0x040fe40004800000 */
[C---:B------:R-:W-:Y:S01]  /*18e0*/  SEL R15, R17.reuse, R15, !P1 ;  /* 0x0000000f110f7207 */ /* 0x040fe20004800000 */
[----:B------:R-:W-:Y:S02]  /*18f0*/  @!P5 IMAD.MOV R14, RZ, RZ, -R14 ;  /* 0x000000ffff0ed224 */ /* 0x000fe400078e0a0e */
[----:B------:R-:W-:Y:S02]  /*1900*/  @!P4 IMAD.MOV R16, RZ, RZ, -R16 ;  /* 0x000000ffff10c224 */ /* 0x000fe400078e0a10 */
[----:B------:R-:W-:Y:S01]  /*1910*/  IMAD.MOV R12, RZ, RZ, -R10 ;  /* 0x000000ffff0c7224 */ /* 0x000fe200078e0a0a */
[C---:B------:R-:W-:Y:S02]  /*1920*/  SEL R14, R17.reuse, R14, !P1 ;  /* 0x0000000e110e7207 */ /* 0x040fe40004800000 */
[----:B------:R-:W-:Y:S01]  /*1930*/  SEL R16, R17, R16, !P1 ;  /* 0x0000001011107207 */ /* 0x000fe20004800000 */
[----:B------:R-:W-:-:S02]  /*1940*/  IMAD.MOV R17, RZ, RZ, -R15 ;  /* 0x000000ffff117224 */ /* 0x000fc400078e0a0f */
[----:B------:R-:W-:Y:S02]  /*1950*/  IMAD.MOV R18, RZ, RZ, -R14 ;  /* 0x000000ffff127224 */ /* 0x000fe400078e0a0e */
[----:B------:R-:W-:Y:S02]  /*1960*/  IMAD.MOV R19, RZ, RZ, -R16 ;  /* 0x000000ffff137224 */ /* 0x000fe400078e0a10 */
[C---:B------:R-:W-:Y:S02]  /*1970*/  IMAD R5, R8.reuse, R12, R5 ;  /* 0x0000000c08057224 */ /* 0x040fe400078e0205 */
[C---:B------:R-:W-:Y:S02]  /*1980*/  IMAD R12, R8.reuse, R17, R13 ;  /* 0x00000011080c7224 */ /* 0x040fe400078e020d */
[C---:B------:R-:W-:Y:S02]  /*1990*/  IMAD R11, R8.reuse, R18, R11 ;  /* 0x00000012080b7224 */ /* 0x040fe400078e020b */
[----:B------:R-:W-:-:S02]  /*19a0*/  IMAD R17, R8, R19, R9 ;  /* 0x0000001308117224 */ /* 0x000fc400078e0209 */
[----:B------:R-:W-:Y:S02]  /*19b0*/  IMAD R5, R10, UR4, R5 ;  /* 0x000000040a057c24 */ /* 0x000fe4000f8e0205 */
[----:B------:R-:W-:Y:S02]  /*19c0*/  IMAD R13, R15, UR4, R12 ;  /* 0x000000040f0d7c24 */ /* 0x000fe4000f8e020c */
[----:B------:R-:W-:Y:S02]  /*19d0*/  IMAD R15, R14, UR4, R11 ;  /* 0x000000040e0f7c24 */ /* 0x000fe4000f8e020b */
[----:B------:R-:W-:Y:S02]  /*19e0*/  IMAD R17, R16, UR4, R17 ;  /* 0x0000000410117c24 */ /* 0x000fe4000f8e0211 */
[----:B------:R-:W-:-:S04]  /*19f0*/  IMAD.WIDE R10, R5, 0x4, R2 ;  /* 0x00000004050a7825 */ /* 0x000fc800078e0202 */
[--C-:B------:R-:W-:Y:S01]  /*1a00*/  IMAD.WIDE R12, R13, 0x4, R2.reuse ;  /* 0x000000040d0c7825 */ /* 0x100fe200078e0202 */
[----:B------:R0:W-:Y:S03]  /*1a10*/  STG.E desc[UR6][R10.64], RZ ;  /* 0x000000ff0a007986 */ /* 0x0001e6000c101906 */
[--C-:B------:R-:W-:Y:S01]  /*1a20*/  IMAD.WIDE R14, R15, 0x4, R2.reuse ;  /* 0x000000040f0e7825 */ /* 0x100fe200078e0202 */
[----:B------:R0:W-:Y:S03]  /*1a30*/  STG.E desc[UR6][R12.64], RZ ;  /* 0x000000ff0c007986 */ /* 0x0001e6000c101906 */
[----:B------:R-:W-:Y:S01]  /*1a40*/  IMAD.WIDE R16, R17, 0x4, R2 ;  /* 0x0000000411107825 */ /* 0x000fe200078e0202 */
[----:B------:R0:W-:Y:S03]  /*1a50*/  STG.E desc[UR6][R14.64], RZ ;  /* 0x000000ff0e007986 */ /* 0x0001e6000c101906 */
[----:B------:R-:W-:Y:S01]  /*1a60*/  IMAD.IADD R5, R4, 0x1, R9 ;  /* 0x0000000104057824 */ /* 0x000fe200078e0209 */
[----:B------:R0:W-:Y:S04]  /*1a70*/  STG.E desc[UR6][R16.64], RZ ;  /* 0x000000ff10007986 */ /* 0x0001e8000c101906 */
[----:B------:R-:W-:-:S13]  /*1a80*/  ISETP.GE.AND P0, PT, R5, R0, PT ;  /* 0x000000000500720c */ /* 0x000fda0003f06270 */
[----:B0-----:R-:W-:Y:S05]  /*1a90*/  @!P0 BRA `(.L_x_32) ;  /* 0xfffffff800988947 */ /* 0x001fea000383ffff */
[----:B------:R-:W-:Y:S05]  /*1aa0*/  EXIT ;  /* 0x000000000000794d */ /* 0x000fea0003800000 */
.L_x_33:
        /* <DEDUP_REMOVED lines=13> */
.L_x_36:


//--------------------- .nv.shared.reserved.0     --------------------------
	.section	.nv.shared.reserved.0,"aw",@nobits
	.weak		__nv_reservedSMEM_offset_0_alias
	.size		__nv_reservedSMEM_offset_0_alias, 0, 64
	.other		__nv_reservedSMEM_offset_0_alias,@"STO_CUDA_RESERVED_SHARED STV_DEFAULT"
__nv_reservedSMEM_offset_0_alias:
	.zero		0
	.zero		64


//--------------------- .nv.global                --------------------------
	.section	.nv.global,"aw",@nobits
.nv.global:
	.type		__popcount_tab_device,@object
	.size		__popcount_tab_device,(.L_0 - __popcount_tab_device)
__popcount_tab_device:
	.zero		256
.L_0:


//--------------------- .nv.constant0._Z13MatrixMulXnorPiS_iiiPfiiiii --------------------------
	.section	.nv.constant0._Z13MatrixMulXnorPiS_iiiPfiiiii,"a",@progbits
	.sectionflags	@""
	.align	4
.nv.constant0._Z13MatrixMulXnorPiS_iiiPfiiiii:
	.zero		956


//--------------------- .nv.constant0._Z11BMatrix2BinPfPiiiiii --------------------------
	.section	.nv.constant0._Z11BMatrix2BinPfPiiiiii,"a",@progbits
	.sectionflags	@""
	.align	4
.nv.constant0._Z11BMatrix2BinPfPiiiiii:
	.zero		932


//--------------------- .nv.constant0._Z11AMatrix2BinPfPiiiiii --------------------------
	.section	.nv.constant0._Z11AMatrix2BinPfPiiiiii,"a",@progbits
	.sectionflags	@""
	.align	4
.nv.constant0._Z11AMatrix2BinPfPiiiiii:
	.zero		932


//--------------------- SYMBOLS --------------------------

	.type		.nv.reservedSmem.offset0,@object
	.size		.nv.reservedSmem.offset0,0x4
